//
// Generated by NVIDIA NVVM Compiler
//
// Compiler Build ID: CL-36424714
// Cuda compilation tools, release 13.0, V13.0.88
// Based on NVVM 20.0.0
//

.version 9.0
.target sm_100
.address_size 64

	// .globl	_Z22BitonicSort_vectorizedPiiii
.extern .shared .align 16 .b8 s_array[];

.visible .entry _Z22BitonicSort_vectorizedPiiii(
	.param .u64 .ptr .align 1 _Z22BitonicSort_vectorizedPiiii_param_0,
	.param .u32 _Z22BitonicSort_vectorizedPiiii_param_1,
	.param .u32 _Z22BitonicSort_vectorizedPiiii_param_2,
	.param .u32 _Z22BitonicSort_vectorizedPiiii_param_3
)
{
	.reg .pred 	%p<43>;
	.reg .b16 	%rs<15>;
	.reg .b32 	%r<54>;
	.reg .b64 	%rd<13>;

	ld.param.u64 	%rd7, [_Z22BitonicSort_vectorizedPiiii_param_0];
	ld.param.u32 	%r29, [_Z22BitonicSort_vectorizedPiiii_param_1];
	ld.param.u32 	%r30, [_Z22BitonicSort_vectorizedPiiii_param_2];
	ld.param.u32 	%r31, [_Z22BitonicSort_vectorizedPiiii_param_3];
	cvta.to.global.u64 	%rd1, %rd7;
	mov.u32 	%r32, %ntid.x;
	mov.u32 	%r33, %ctaid.x;
	mov.u32 	%r34, %tid.x;
	mad.lo.s32 	%r35, %r32, %r33, %r34;
	shl.b32 	%r1, %r35, 2;
	setp.ge.s32 	%p1, %r1, %r31;
	@%p1 bra 	$L__BB0_29;
	add.s32 	%r2, %r1, 3;
	setp.ge.s32 	%p2, %r2, %r31;
	mul.wide.s32 	%rd8, %r1, 4;
	add.s64 	%rd2, %rd1, %rd8;
	@%p2 bra 	$L__BB0_3;
	ld.global.v4.u32 	{%r50, %r51, %r52, %r53}, [%rd2];
	bra.uni 	$L__BB0_7;
$L__BB0_3:
	ld.global.u32 	%r50, [%rd2];
	add.s32 	%r37, %r1, 1;
	setp.ge.s32 	%p3, %r37, %r31;
	mov.b32 	%r51, 2147483647;
	@%p3 bra 	$L__BB0_5;
	ld.global.u32 	%r51, [%rd2+4];
$L__BB0_5:
	add.s32 	%r39, %r1, 2;
	setp.ge.s32 	%p4, %r39, %r31;
	mov.b32 	%r53, 2147483647;
	mov.u32 	%r52, %r53;
	@%p4 bra 	$L__BB0_7;
	ld.global.u32 	%r52, [%rd2+8];
$L__BB0_7:
	xor.b32  	%r15, %r1, %r29;
	setp.ge.s32 	%p5, %r1, %r15;
	setp.ge.s32 	%p6, %r15, %r31;
	mov.b16 	%rs13, 0;
	or.pred  	%p7, %p5, %p6;
	@%p7 bra 	$L__BB0_10;
	mul.wide.s32 	%rd9, %r15, 4;
	add.s64 	%rd3, %rd1, %rd9;
	ld.global.u32 	%r16, [%rd3];
	and.b32  	%r41, %r1, %r30;
	setp.gt.s32 	%p8, %r50, %r16;
	setp.ne.s32 	%p9, %r41, 0;
	xor.pred  	%p10, %p9, %p8;
	not.pred 	%p11, %p10;
	@%p11 bra 	$L__BB0_10;
	st.global.u32 	[%rd3], %r50;
	mov.b16 	%rs13, 1;
	mov.u32 	%r50, %r16;
$L__BB0_10:
	add.s32 	%r18, %r1, 1;
	setp.ge.s32 	%p12, %r18, %r31;
	@%p12 bra 	$L__BB0_14;
	xor.b32  	%r19, %r18, %r29;
	setp.ge.s32 	%p13, %r18, %r19;
	setp.ge.s32 	%p14, %r19, %r31;
	or.pred  	%p15, %p13, %p14;
	@%p15 bra 	$L__BB0_14;
	mul.wide.s32 	%rd10, %r19, 4;
	add.s64 	%rd4, %rd1, %rd10;
	ld.global.u32 	%r20, [%rd4];
	and.b32  	%r42, %r18, %r30;
	setp.gt.s32 	%p16, %r51, %r20;
	setp.ne.s32 	%p17, %r42, 0;
	xor.pred  	%p18, %p17, %p16;
	not.pred 	%p19, %p18;
	@%p19 bra 	$L__BB0_14;
	st.global.u32 	[%rd4], %r51;
	mov.b16 	%rs13, 1;
	mov.u32 	%r51, %r20;
$L__BB0_14:
	add.s32 	%r22, %r1, 2;
	setp.ge.s32 	%p20, %r22, %r31;
	@%p20 bra 	$L__BB0_18;
	xor.b32  	%r23, %r22, %r29;
	setp.ge.s32 	%p21, %r22, %r23;
	setp.ge.s32 	%p22, %r23, %r31;
	or.pred  	%p23, %p21, %p22;
	@%p23 bra 	$L__BB0_18;
	mul.wide.s32 	%rd11, %r23, 4;
	add.s64 	%rd5, %rd1, %rd11;
	ld.global.u32 	%r24, [%rd5];
	and.b32  	%r43, %r22, %r30;
	setp.gt.s32 	%p24, %r52, %r24;
	setp.ne.s32 	%p25, %r43, 0;
	xor.pred  	%p26, %p25, %p24;
	not.pred 	%p27, %p26;
	@%p27 bra 	$L__BB0_18;
	st.global.u32 	[%rd5], %r52;
	mov.b16 	%rs13, 1;
	mov.u32 	%r52, %r24;
$L__BB0_18:
	setp.ge.s32 	%p28, %r2, %r31;
	@%p28 bra 	$L__BB0_22;
	xor.b32  	%r26, %r2, %r29;
	setp.ge.s32 	%p29, %r2, %r26;
	setp.ge.s32 	%p30, %r26, %r31;
	or.pred  	%p31, %p29, %p30;
	@%p31 bra 	$L__BB0_22;
	mul.wide.s32 	%rd12, %r26, 4;
	add.s64 	%rd6, %rd1, %rd12;
	ld.global.u32 	%r27, [%rd6];
	and.b32  	%r44, %r2, %r30;
	setp.gt.s32 	%p32, %r53, %r27;
	setp.ne.s32 	%p33, %r44, 0;
	xor.pred  	%p34, %p33, %p32;
	not.pred 	%p35, %p34;
	@%p35 bra 	$L__BB0_22;
	st.global.u32 	[%rd6], %r53;
	mov.b16 	%rs13, 1;
	mov.u32 	%r53, %r27;
$L__BB0_22:
	setp.ge.s32 	%p36, %r2, %r31;
	setp.eq.s16 	%p37, %rs13, 0;
	or.pred  	%p38, %p36, %p37;
	@%p38 bra 	$L__BB0_24;
	st.global.v4.u32 	[%rd2], {%r50, %r51, %r52, %r53};
	bra.uni 	$L__BB0_29;
$L__BB0_24:
	setp.eq.s16 	%p39, %rs13, 0;
	@%p39 bra 	$L__BB0_29;
	setp.ge.s32 	%p40, %r18, %r31;
	st.global.u32 	[%rd2], %r50;
	@%p40 bra 	$L__BB0_29;
	setp.ge.s32 	%p41, %r22, %r31;
	st.global.u32 	[%rd2+4], %r51;
	@%p41 bra 	$L__BB0_29;
	setp.ge.s32 	%p42, %r2, %r31;
	st.global.u32 	[%rd2+8], %r52;
	@%p42 bra 	$L__BB0_29;
	st.global.u32 	[%rd2+12], %r53;
$L__BB0_29:
	ret;

}
	// .globl	_Z21BitonicSort_optimizedPiiii
.visible .entry _Z21BitonicSort_optimizedPiiii(
	.param .u64 .ptr .align 1 _Z21BitonicSort_optimizedPiiii_param_0,
	.param .u32 _Z21BitonicSort_optimizedPiiii_param_1,
	.param .u32 _Z21BitonicSort_optimizedPiiii_param_2,
	.param .u32 _Z21BitonicSort_optimizedPiiii_param_3
)
{
	.local .align 4 .b8 	__local_depot1[8];
	.reg .b64 	%SP;
	.reg .b64 	%SPL;
	.reg .pred 	%p<40>;
	.reg .b32 	%r<44>;
	.reg .b64 	%rd<43>;

	mov.u64 	%SPL, __local_depot1;
	cvta.local.u64 	%SP, %SPL;
	ld.param.u64 	%rd10, [_Z21BitonicSort_optimizedPiiii_param_0];
	ld.param.u32 	%r26, [_Z21BitonicSort_optimizedPiiii_param_1];
	ld.param.u32 	%r27, [_Z21BitonicSort_optimizedPiiii_param_2];
	ld.param.u32 	%r28, [_Z21BitonicSort_optimizedPiiii_param_3];
	cvta.to.global.u64 	%rd1, %rd10;
	mov.u32 	%r29, %ntid.x;
	mov.u32 	%r30, %ctaid.x;
	mov.u32 	%r31, %tid.x;
	mad.lo.s32 	%r43, %r29, %r30, %r31;
	mov.u32 	%r32, %nctaid.x;
	mul.lo.s32 	%r2, %r29, %r32;
	setp.ge.s32 	%p1, %r43, %r28;
	@%p1 bra 	$L__BB1_27;
	add.u64 	%rd13, %SP, 0;
	add.u64 	%rd17, %SP, 4;
$L__BB1_2:
	xor.b32  	%r4, %r43, %r26;
	setp.ge.s32 	%p2, %r43, %r4;
	setp.ge.s32 	%p3, %r4, %r28;
	or.pred  	%p4, %p2, %p3;
	@%p4 bra 	$L__BB1_8;
	add.s32 	%r5, %r2, %r43;
	setp.ge.s32 	%p5, %r5, %r28;
	@%p5 bra 	$L__BB1_6;
	xor.b32  	%r6, %r5, %r26;
	setp.ge.s32 	%p6, %r6, %r28;
	@%p6 bra 	$L__BB1_6;
	mul.wide.s32 	%rd11, %r5, 4;
	add.s64 	%rd12, %rd1, %rd11;
	ld.global.u32 	%r33, [%rd12];
	cvta.to.local.u64 	%rd14, %rd13;
	st.local.u32 	[%rd14], %r33;
	mul.wide.s32 	%rd15, %r6, 4;
	add.s64 	%rd16, %rd1, %rd15;
	ld.global.u32 	%r34, [%rd16];
	cvta.to.local.u64 	%rd18, %rd17;
	st.local.u32 	[%rd18], %r34;
$L__BB1_6:
	mul.wide.s32 	%rd19, %r43, 4;
	add.s64 	%rd2, %rd1, %rd19;
	ld.global.u32 	%r7, [%rd2];
	mul.wide.s32 	%rd20, %r4, 4;
	add.s64 	%rd3, %rd1, %rd20;
	ld.global.u32 	%r8, [%rd3];
	setp.gt.s32 	%p7, %r7, %r8;
	and.b32  	%r35, %r43, %r27;
	setp.ne.s32 	%p8, %r35, 0;
	xor.pred  	%p9, %p8, %p7;
	not.pred 	%p10, %p9;
	@%p10 bra 	$L__BB1_8;
	st.global.u32 	[%rd2], %r8;
	st.global.u32 	[%rd3], %r7;
$L__BB1_8:
	add.s32 	%r9, %r2, %r43;
	setp.ge.s32 	%p11, %r9, %r28;
	@%p11 bra 	$L__BB1_26;
	xor.b32  	%r10, %r9, %r26;
	setp.ge.s32 	%p12, %r9, %r10;
	setp.ge.s32 	%p13, %r10, %r28;
	or.pred  	%p14, %p12, %p13;
	@%p14 bra 	$L__BB1_15;
	add.s32 	%r11, %r9, %r2;
	setp.ge.s32 	%p15, %r11, %r28;
	@%p15 bra 	$L__BB1_13;
	xor.b32  	%r12, %r11, %r26;
	setp.ge.s32 	%p16, %r12, %r28;
	@%p16 bra 	$L__BB1_13;
	mul.wide.s32 	%rd21, %r11, 4;
	add.s64 	%rd22, %rd1, %rd21;
	ld.global.u32 	%r36, [%rd22];
	cvta.to.local.u64 	%rd24, %rd13;
	st.local.u32 	[%rd24], %r36;
	mul.wide.s32 	%rd25, %r12, 4;
	add.s64 	%rd26, %rd1, %rd25;
	ld.global.u32 	%r37, [%rd26];
	cvta.to.local.u64 	%rd28, %rd17;
	st.local.u32 	[%rd28], %r37;
$L__BB1_13:
	mul.wide.s32 	%rd29, %r9, 4;
	add.s64 	%rd4, %rd1, %rd29;
	ld.global.u32 	%r13, [%rd4];
	mul.wide.s32 	%rd30, %r10, 4;
	add.s64 	%rd5, %rd1, %rd30;
	ld.global.u32 	%r14, [%rd5];
	setp.gt.s32 	%p17, %r13, %r14;
	and.b32  	%r38, %r9, %r27;
	setp.ne.s32 	%p18, %r38, 0;
	xor.pred  	%p19, %p18, %p17;
	not.pred 	%p20, %p19;
	@%p20 bra 	$L__BB1_15;
	st.global.u32 	[%rd4], %r14;
	st.global.u32 	[%rd5], %r13;
$L__BB1_15:
	add.s32 	%r15, %r9, %r2;
	setp.ge.s32 	%p21, %r15, %r28;
	@%p21 bra 	$L__BB1_26;
	xor.b32  	%r16, %r15, %r26;
	setp.ge.s32 	%p22, %r15, %r16;
	setp.ge.s32 	%p23, %r16, %r28;
	or.pred  	%p24, %p22, %p23;
	@%p24 bra 	$L__BB1_22;
	add.s32 	%r17, %r15, %r2;
	setp.ge.s32 	%p25, %r17, %r28;
	@%p25 bra 	$L__BB1_20;
	xor.b32  	%r18, %r17, %r26;
	setp.ge.s32 	%p26, %r18, %r28;
	@%p26 bra 	$L__BB1_20;
	mul.wide.s32 	%rd31, %r17, 4;
	add.s64 	%rd32, %rd1, %rd31;
	ld.global.u32 	%r39, [%rd32];
	cvta.to.local.u64 	%rd34, %rd13;
	st.local.u32 	[%rd34], %r39;
	mul.wide.s32 	%rd35, %r18, 4;
	add.s64 	%rd36, %rd1, %rd35;
	ld.global.u32 	%r40, [%rd36];
	cvta.to.local.u64 	%rd38, %rd17;
	st.local.u32 	[%rd38], %r40;
$L__BB1_20:
	mul.wide.s32 	%rd39, %r15, 4;
	add.s64 	%rd6, %rd1, %rd39;
	ld.global.u32 	%r19, [%rd6];
	mul.wide.s32 	%rd40, %r16, 4;
	add.s64 	%rd7, %rd1, %rd40;
	ld.global.u32 	%r20, [%rd7];
	setp.gt.s32 	%p27, %r19, %r20;
	and.b32  	%r41, %r15, %r27;
	setp.ne.s32 	%p28, %r41, 0;
	xor.pred  	%p29, %p28, %p27;
	not.pred 	%p30, %p29;
	@%p30 bra 	$L__BB1_22;
	st.global.u32 	[%rd6], %r20;
	st.global.u32 	[%rd7], %r19;
$L__BB1_22:
	add.s32 	%r21, %r15, %r2;
	setp.ge.s32 	%p31, %r21, %r28;
	@%p31 bra 	$L__BB1_26;
	xor.b32  	%r22, %r21, %r26;
	setp.ge.s32 	%p32, %r21, %r22;
	setp.ge.s32 	%p33, %r22, %r28;
	or.pred  	%p34, %p32, %p33;
	@%p34 bra 	$L__BB1_26;
	and.b32  	%r42, %r21, %r27;
	mul.wide.s32 	%rd41, %r21, 4;
	add.s64 	%rd8, %rd1, %rd41;
	ld.global.u32 	%r23, [%rd8];
	mul.wide.s32 	%rd42, %r22, 4;
	add.s64 	%rd9, %rd1, %rd42;
	ld.global.u32 	%r24, [%rd9];
	setp.gt.s32 	%p35, %r23, %r24;
	setp.ne.s32 	%p36, %r42, 0;
	xor.pred  	%p37, %p36, %p35;
	not.pred 	%p38, %p37;
	@%p38 bra 	$L__BB1_26;
	st.global.u32 	[%rd8], %r24;
	st.global.u32 	[%rd9], %r23;
$L__BB1_26:
	mad.lo.s32 	%r43, %r2, 3, %r9;
	setp.lt.s32 	%p39, %r43, %r28;
	@%p39 bra 	$L__BB1_2;
$L__BB1_27:
	ret;

}
	// .globl	_Z18BitonicSort_globalPiiii
.visible .entry _Z18BitonicSort_globalPiiii(
	.param .u64 .ptr .align 1 _Z18BitonicSort_globalPiiii_param_0,
	.param .u32 _Z18BitonicSort_globalPiiii_param_1,
	.param .u32 _Z18BitonicSort_globalPiiii_param_2,
	.param .u32 _Z18BitonicSort_globalPiiii_param_3
)
{
	.reg .pred 	%p<9>;
	.reg .b32 	%r<12>;
	.reg .b64 	%rd<7>;

	ld.param.u64 	%rd3, [_Z18BitonicSort_globalPiiii_param_0];
	ld.param.u32 	%r5, [_Z18BitonicSort_globalPiiii_param_1];
	ld.param.u32 	%r6, [_Z18BitonicSort_globalPiiii_param_2];
	ld.param.u32 	%r7, [_Z18BitonicSort_globalPiiii_param_3];
	mov.u32 	%r8, %ntid.x;
	mov.u32 	%r9, %ctaid.x;
	mov.u32 	%r10, %tid.x;
	mad.lo.s32 	%r1, %r8, %r9, %r10;
	setp.ge.s32 	%p1, %r1, %r7;
	@%p1 bra 	$L__BB2_4;
	xor.b32  	%r2, %r5, %r1;
	setp.ge.s32 	%p2, %r1, %r2;
	setp.ge.s32 	%p3, %r2, %r7;
	or.pred  	%p4, %p2, %p3;
	@%p4 bra 	$L__BB2_4;
	cvta.to.global.u64 	%rd4, %rd3;
	and.b32  	%r11, %r6, %r1;
	mul.wide.s32 	%rd5, %r1, 4;
	add.s64 	%rd1, %rd4, %rd5;
	ld.global.u32 	%r3, [%rd1];
	mul.wide.s32 	%rd6, %r2, 4;
	add.s64 	%rd2, %rd4, %rd6;
	ld.global.u32 	%r4, [%rd2];
	setp.gt.s32 	%p5, %r3, %r4;
	setp.ne.s32 	%p6, %r11, 0;
	xor.pred  	%p7, %p6, %p5;
	not.pred 	%p8, %p7;
	@%p8 bra 	$L__BB2_4;
	st.global.u32 	[%rd1], %r4;
	st.global.u32 	[%rd2], %r3;
$L__BB2_4:
	ret;

}
	// .globl	_Z16BitonicSort_warpPiiii
.visible .entry _Z16BitonicSort_warpPiiii(
	.param .u64 .ptr .align 1 _Z16BitonicSort_warpPiiii_param_0,
	.param .u32 _Z16BitonicSort_warpPiiii_param_1,
	.param .u32 _Z16BitonicSort_warpPiiii_param_2,
	.param .u32 _Z16BitonicSort_warpPiiii_param_3
)
{
	.reg .pred 	%p<14>;
	.reg .b32 	%r<16>;
	.reg .b64 	%rd<5>;

	ld.param.u64 	%rd2, [_Z16BitonicSort_warpPiiii_param_0];
	ld.param.u32 	%r7, [_Z16BitonicSort_warpPiiii_param_1];
	ld.param.u32 	%r8, [_Z16BitonicSort_warpPiiii_param_2];
	ld.param.u32 	%r9, [_Z16BitonicSort_warpPiiii_param_3];
	mov.u32 	%r10, %ntid.x;
	mov.u32 	%r11, %ctaid.x;
	mov.u32 	%r12, %tid.x;
	mad.lo.s32 	%r1, %r10, %r11, %r12;
	setp.ge.s32 	%p1, %r1, %r9;
	@%p1 bra 	$L__BB3_7;
	cvta.to.global.u64 	%rd3, %rd2;
	mul.wide.s32 	%rd4, %r1, 4;
	add.s64 	%rd1, %rd3, %rd4;
	ld.global.u32 	%r2, [%rd1];
	setp.gt.s32 	%p2, %r7, 31;
	@%p2 bra 	$L__BB3_7;
	shfl.sync.bfly.b32	%r3|%p3, %r2, %r7, 31, -1;
	xor.b32  	%r4, %r7, %r1;
	setp.ge.s32 	%p4, %r4, %r9;
	@%p4 bra 	$L__BB3_7;
	and.b32  	%r13, %r8, %r1;
	setp.eq.s32 	%p5, %r13, 0;
	setp.le.s32 	%p6, %r2, %r3;
	xor.pred  	%p7, %p5, %p6;
	setp.lt.s32 	%p8, %r1, %r4;
	and.pred  	%p9, %p8, %p7;
	mov.u32 	%r15, %r3;
	@%p9 bra 	$L__BB3_6;
	setp.le.s32 	%p10, %r1, %r4;
	mov.u32 	%r15, %r2;
	@%p10 bra 	$L__BB3_6;
	and.b32  	%r14, %r4, %r8;
	setp.gt.s32 	%p11, %r3, %r2;
	setp.ne.s32 	%p12, %r14, 0;
	xor.pred  	%p13, %p12, %p11;
	selp.b32 	%r15, %r3, %r2, %p13;
$L__BB3_6:
	st.global.u32 	[%rd1], %r15;
$L__BB3_7:
	ret;

}
	// .globl	_Z18BitonicSort_sharedPiiii
.visible .entry _Z18BitonicSort_sharedPiiii(
	.param .u64 .ptr .align 1 _Z18BitonicSort_sharedPiiii_param_0,
	.param .u32 _Z18BitonicSort_sharedPiiii_param_1,
	.param .u32 _Z18BitonicSort_sharedPiiii_param_2,
	.param .u32 _Z18BitonicSort_sharedPiiii_param_3
)
{
	.reg .pred 	%p<12>;
	.reg .b32 	%r<25>;
	.reg .b64 	%rd<5>;

	ld.param.u64 	%rd2, [_Z18BitonicSort_sharedPiiii_param_0];
	ld.param.u32 	%r12, [_Z18BitonicSort_sharedPiiii_param_1];
	ld.param.u32 	%r13, [_Z18BitonicSort_sharedPiiii_param_2];
	ld.param.u32 	%r14, [_Z18BitonicSort_sharedPiiii_param_3];
	cvta.to.global.u64 	%rd3, %rd2;
	mov.u32 	%r1, %ntid.x;
	mov.u32 	%r2, %ctaid.x;
	mov.u32 	%r3, %tid.x;
	mad.lo.s32 	%r4, %r1, %r2, %r3;
	setp.ge.s32 	%p1, %r4, %r14;
	mul.wide.s32 	%rd4, %r4, 4;
	add.s64 	%rd1, %rd3, %rd4;
	mov.b32 	%r24, 2147483647;
	@%p1 bra 	$L__BB4_2;
	ld.global.u32 	%r24, [%rd1];
$L__BB4_2:
	setp.ge.s32 	%p2, %r4, %r14;
	shl.b32 	%r16, %r3, 2;
	mov.u32 	%r17, s_array;
	add.s32 	%r7, %r17, %r16;
	st.shared.u32 	[%r7], %r24;
	bar.sync 	0;
	@%p2 bra 	$L__BB4_7;
	xor.b32  	%r8, %r12, %r4;
	setp.ge.s32 	%p3, %r8, %r14;
	setp.ge.s32 	%p4, %r4, %r8;
	or.pred  	%p5, %p4, %p3;
	@%p5 bra 	$L__BB4_7;
	div.u32 	%r18, %r8, %r1;
	setp.ne.s32 	%p6, %r18, %r2;
	@%p6 bra 	$L__BB4_7;
	rem.u32 	%r19, %r8, %r1;
	and.b32  	%r20, %r13, %r4;
	ld.shared.u32 	%r9, [%r7];
	shl.b32 	%r21, %r19, 2;
	add.s32 	%r10, %r17, %r21;
	ld.shared.u32 	%r11, [%r10];
	setp.gt.s32 	%p7, %r9, %r11;
	setp.ne.s32 	%p8, %r20, 0;
	xor.pred  	%p9, %p8, %p7;
	not.pred 	%p10, %p9;
	@%p10 bra 	$L__BB4_7;
	st.shared.u32 	[%r7], %r11;
	st.shared.u32 	[%r10], %r9;
$L__BB4_7:
	setp.ge.s32 	%p11, %r4, %r14;
	bar.sync 	0;
	@%p11 bra 	$L__BB4_9;
	ld.shared.u32 	%r23, [%r7];
	st.global.u32 	[%rd1], %r23;
$L__BB4_9:
	ret;

}


// ===== COMPILED SASS (sm_100) =====

	.target	sm_100

	.elftype	@"ET_EXEC"


//--------------------- .note.nv.tkinfo           --------------------------
	.section	.note.nv.tkinfo,"",@"SHT_NOTE"
	.sectionflags	@"SHF_NOTE_NV_TKINFO"
	.tkinfo
        /*0018*/ 	.word	0x00000002
        /*0030*/ 	.string	""
        /*0030*/ 	.string	"ptxas"
        /*0030*/ 	.string	"Cuda compilation tools, release 13.0, V13.0.88"
        /*0030*/ 	.string	"Build cuda_13.0.r13.0/compiler.36424714_0"
        /*0030*/ 	.string	"-arch sm_100 -m 64 "



//--------------------- .note.nv.cuinfo           --------------------------
	.section	.note.nv.cuinfo,"",@"SHT_NOTE"
	.sectionflags	@"SHF_NOTE_NV_CUINFO"
        /*0018*/ 	.short	0x0002
        /*001a*/ 	.short	0x0064
        /*001c*/ 	.short	0x0082
	.zero		2


//--------------------- .nv.info                  --------------------------
	.section	.nv.info,"",@"SHT_CUDA_INFO"
	.align	4


	//----- nvinfo : EIATTR_REGCOUNT
	.align		4
        /*0000*/ 	.byte	0x04, 0x2f
        /*0002*/ 	.short	(.L_1 - .L_0)
	.align		4
.L_0:
        /*0004*/ 	.word	index@(_Z22BitonicSort_vectorizedPiiii)
        /*0008*/ 	.word	0x00000015


	//----- nvinfo : EIATTR_FRAME_SIZE
	.align		4
.L_1:
        /*000c*/ 	.byte	0x04, 0x11
        /*000e*/ 	.short	(.L_3 - .L_2)
	.align		4
.L_2:
        /*0010*/ 	.word	index@(_Z22BitonicSort_vectorizedPiiii)
        /*0014*/ 	.word	0x00000000


	//----- nvinfo : EIATTR_REGCOUNT
	.align		4
.L_3:
        /*0018*/ 	.byte	0x04, 0x2f
        /*001a*/ 	.short	(.L_5 - .L_4)
	.align		4
.L_4:
        /*001c*/ 	.word	index@(_Z21BitonicSort_optimizedPiiii)
        /*0020*/ 	.word	0x0000001c


	//----- nvinfo : EIATTR_FRAME_SIZE
	.align		4
.L_5:
        /*0024*/ 	.byte	0x04, 0x11
        /*0026*/ 	.short	(.L_7 - .L_6)
	.align		4
.L_6:
        /*0028*/ 	.word	index@(_Z21BitonicSort_optimizedPiiii)
        /*002c*/ 	.word	0x00000008


	//----- nvinfo : EIATTR_REGCOUNT
	.align		4
.L_7:
        /*0030*/ 	.byte	0x04, 0x2f
        /*0032*/ 	.short	(.L_9 - .L_8)
	.align		4
.L_8:
        /*0034*/ 	.word	index@(_Z18BitonicSort_globalPiiii)
        /*0038*/ 	.word	0x0000000c


	//----- nvinfo : EIATTR_FRAME_SIZE
	.align		4
.L_9:
        /*003c*/ 	.byte	0x04, 0x11
        /*003e*/ 	.short	(.L_11 - .L_10)
	.align		4
.L_10:
        /*0040*/ 	.word	index@(_Z18BitonicSort_globalPiiii)
        /*0044*/ 	.word	0x00000000


	//----- nvinfo : EIATTR_REGCOUNT
	.align		4
.L_11:
        /*0048*/ 	.byte	0x04, 0x2f
        /*004a*/ 	.short	(.L_13 - .L_12)
	.align		4
.L_12:
        /*004c*/ 	.word	index@(_Z16BitonicSort_warpPiiii)
        /*0050*/ 	.word	0x0000000c


	//----- nvinfo : EIATTR_FRAME_SIZE
	.align		4
.L_13:
        /*0054*/ 	.byte	0x04, 0x11
        /*0056*/ 	.short	(.L_15 - .L_14)
	.align		4
.L_14:
        /*0058*/ 	.word	index@(_Z16BitonicSort_warpPiiii)
        /*005c*/ 	.word	0x00000000


	//----- nvinfo : EIATTR_REGCOUNT
	.align		4
.L_15:
        /*0060*/ 	.byte	0x04, 0x2f
        /*0062*/ 	.short	(.L_17 - .L_16)
	.align		4
.L_16:
        /*0064*/ 	.word	index@(_Z18BitonicSort_sharedPiiii)
        /*0068*/ 	.word	0x0000000e


	//----- nvinfo : EIATTR_FRAME_SIZE
	.align		4
.L_17:
        /*006c*/ 	.byte	0x04, 0x11
        /*006e*/ 	.short	(.L_19 - .L_18)
	.align		4
.L_18:
        /*0070*/ 	.word	index@(_Z18BitonicSort_sharedPiiii)
        /*0074*/ 	.word	0x00000000


	//----- nvinfo : EIATTR_MIN_STACK_SIZE
	.align		4
.L_19:
        /*0078*/ 	.byte	0x04, 0x12
        /*007a*/ 	.short	(.L_21 - .L_20)
	.align		4
.L_20:
        /*007c*/ 	.word	index@(_Z18BitonicSort_sharedPiiii)
        /*0080*/ 	.word	0x00000000


	//----- nvinfo : EIATTR_MIN_STACK_SIZE
	.align		4
.L_21:
        /*0084*/ 	.byte	0x04, 0x12
        /*0086*/ 	.short	(.L_23 - .L_22)
	.align		4
.L_22:
        /*0088*/ 	.word	index@(_Z16BitonicSort_warpPiiii)
        /*008c*/ 	.word	0x00000000


	//----- nvinfo : EIATTR_MIN_STACK_SIZE
	.align		4
.L_23:
        /*0090*/ 	.byte	0x04, 0x12
        /*0092*/ 	.short	(.L_25 - .L_24)
	.align		4
.L_24:
        /*0094*/ 	.word	index@(_Z18BitonicSort_globalPiiii)
        /*0098*/ 	.word	0x00000000


	//----- nvinfo : EIATTR_MIN_STACK_SIZE
	.align		4
.L_25:
        /*009c*/ 	.byte	0x04, 0x12
        /*009e*/ 	.short	(.L_27 - .L_26)
	.align		4
.L_26:
        /*00a0*/ 	.word	index@(_Z21BitonicSort_optimizedPiiii)
        /*00a4*/ 	.word	0x00000008


	//----- nvinfo : EIATTR_MIN_STACK_SIZE
	.align		4
.L_27:
        /*00a8*/ 	.byte	0x04, 0x12
        /*00aa*/ 	.short	(.L_29 - .L_28)
	.align		4
.L_28:
        /*00ac*/ 	.word	index@(_Z22BitonicSort_vectorizedPiiii)
        /*00b0*/ 	.word	0x00000000
.L_29:


//--------------------- .nv.compat                --------------------------
	.section	.nv.compat,"",@"SHT_CUDA_COMPAT_INFO"
	.align	4
        /*0000*/ 	.byte	0x02, 0x09, 0x00, 0x00, 0x02, 0x02, 0x01, 0x00, 0x02, 0x05, 0x05, 0x00, 0x03, 0x07, 0x01, 0x01
        /*0010*/ 	.byte	0x02, 0x03, 0x00, 0x00, 0x02, 0x06, 0x01, 0x00, 0x04, 0x0b, 0x08, 0x00, 0x09, 0x00, 0x00, 0x00
        /*0020*/ 	.byte	0x00, 0x00, 0x00, 0x00


//--------------------- .nv.info._Z18BitonicSort_sharedPiiii --------------------------
	.section	.nv.info._Z18BitonicSort_sharedPiiii,"",@"SHT_CUDA_INFO"
	.sectionflags	@""
	.align	4


	//----- nvinfo : EIATTR_CUDA_API_VERSION
	.align		4
        /*0000*/ 	.byte	0x04, 0x37
        /*0002*/ 	.short	(.L_31 - .L_30)
.L_30:
        /*0004*/ 	.word	0x00000082


	//----- nvinfo : EIATTR_KPARAM_INFO
	.align		4
.L_31:
        /*0008*/ 	.byte	0x04, 0x17
        /*000a*/ 	.short	(.L_33 - .L_32)
.L_32:
        /*000c*/ 	.word	0x00000000
        /*0010*/ 	.short	0x0003
        /*0012*/ 	.short	0x0010
        /*0014*/ 	.byte	0x00, 0xf0, 0x11, 0x00


	//----- nvinfo : EIATTR_KPARAM_INFO
	.align		4
.L_33:
        /*0018*/ 	.byte	0x04, 0x17
        /*001a*/ 	.short	(.L_35 - .L_34)
.L_34:
        /*001c*/ 	.word	0x00000000
        /*0020*/ 	.short	0x0002
        /*0022*/ 	.short	0x000c
        /*0024*/ 	.byte	0x00, 0xf0, 0x11, 0x00


	//----- nvinfo : EIATTR_KPARAM_INFO
	.align		4
.L_35:
        /*0028*/ 	.byte	0x04, 0x17
        /*002a*/ 	.short	(.L_37 - .L_36)
.L_36:
        /*002c*/ 	.word	0x00000000
        /*0030*/ 	.short	0x0001
        /*0032*/ 	.short	0x0008
        /*0034*/ 	.byte	0x00, 0xf0, 0x11, 0x00


	//----- nvinfo : EIATTR_KPARAM_INFO
	.align		4
.L_37:
        /*0038*/ 	.byte	0x04, 0x17
        /*003a*/ 	.short	(.L_39 - .L_38)
.L_38:
        /*003c*/ 	.word	0x00000000
        /*0040*/ 	.short	0x0000
        /*0042*/ 	.short	0x0000
        /*0044*/ 	.byte	0x00, 0xf5, 0x21, 0x00


	//----- nvinfo : EIATTR_SPARSE_MMA_MASK
	.align		4
.L_39:
        /*0048*/ 	.byte	0x03, 0x50
        /*004a*/ 	.short	0x0000


	//----- nvinfo : EIATTR_MAXREG_COUNT
	.align		4
        /*004c*/ 	.byte	0x03, 0x1b
        /*004e*/ 	.short	0x00ff


	//----- nvinfo : EIATTR_NUM_BARRIERS
	.align		4
        /*0050*/ 	.byte	0x02, 0x4c
        /*0052*/ 	.byte	0x01
	.zero		1


	//----- nvinfo : EIATTR_MERCURY_ISA_VERSION
	.align		4
        /*0054*/ 	.byte	0x03, 0x5f
        /*0056*/ 	.short	0x0101


	//----- nvinfo : EIATTR_VRC_CTA_INIT_COUNT
	.align		4
        /*0058*/ 	.byte	0x02, 0x4a
	.zero		1
	.zero		1


	//----- nvinfo : EIATTR_EXIT_INSTR_OFFSETS
	.align		4
        /*005c*/ 	.byte	0x04, 0x1c
        /*005e*/ 	.short	(.L_41 - .L_40)


	//   ....[0]....
.L_40:
        /*0060*/ 	.word	0x000003a0


	//   ....[1]....
        /*0064*/ 	.word	0x000003d0


	//----- nvinfo : EIATTR_CRS_STACK_SIZE
	.align		4
.L_41:
        /*0068*/ 	.byte	0x04, 0x1e
        /*006a*/ 	.short	(.L_43 - .L_42)
.L_42:
        /*006c*/ 	.word	0x00000000


	//----- nvinfo : EIATTR_CBANK_PARAM_SIZE
	.align		4
.L_43:
        /*0070*/ 	.byte	0x03, 0x19
        /*0072*/ 	.short	0x0014


	//----- nvinfo : EIATTR_PARAM_CBANK
	.align		4
        /*0074*/ 	.byte	0x04, 0x0a
        /*0076*/ 	.short	(.L_45 - .L_44)
	.align		4
.L_44:
        /*0078*/ 	.word	index@(.nv.constant0._Z18BitonicSort_sharedPiiii)
        /*007c*/ 	.short	0x0380
        /*007e*/ 	.short	0x0014


	//----- nvinfo : EIATTR_SW_WAR
	.align		4
.L_45:
        /*0080*/ 	.byte	0x04, 0x36
        /*0082*/ 	.short	(.L_47 - .L_46)
.L_46:
        /*0084*/ 	.word	0x00000008
.L_47:


//--------------------- .nv.info._Z16BitonicSort_warpPiiii --------------------------
	.section	.nv.info._Z16BitonicSort_warpPiiii,"",@"SHT_CUDA_INFO"
	.sectionflags	@""
	.align	4


	//----- nvinfo : EIATTR_CUDA_API_VERSION
	.align		4
        /*0000*/ 	.byte	0x04, 0x37
        /*0002*/ 	.short	(.L_49 - .L_48)
.L_48:
        /*0004*/ 	.word	0x00000082


	//----- nvinfo : EIATTR_KPARAM_INFO
	.align		4
.L_49:
        /*0008*/ 	.byte	0x04, 0x17
        /*000a*/ 	.short	(.L_51 - .L_50)
.L_50:
        /*000c*/ 	.word	0x00000000
        /*0010*/ 	.short	0x0003
        /*0012*/ 	.short	0x0010
        /*0014*/ 	.byte	0x00, 0xf0, 0x11, 0x00


	//----- nvinfo : EIATTR_KPARAM_INFO
	.align		4
.L_51:
        /*0018*/ 	.byte	0x04, 0x17
        /*001a*/ 	.short	(.L_53 - .L_52)
.L_52:
        /*001c*/ 	.word	0x00000000
        /*0020*/ 	.short	0x0002
        /*0022*/ 	.short	0x000c
        /*0024*/ 	.byte	0x00, 0xf0, 0x11, 0x00


	//----- nvinfo : EIATTR_KPARAM_INFO
	.align		4
.L_53:
        /*0028*/ 	.byte	0x04, 0x17
        /*002a*/ 	.short	(.L_55 - .L_54)
.L_54:
        /*002c*/ 	.word	0x00000000
        /*0030*/ 	.short	0x0001
        /*0032*/ 	.short	0x0008
        /*0034*/ 	.byte	0x00, 0xf0, 0x11, 0x00


	//----- nvinfo : EIATTR_KPARAM_INFO
	.align		4
.L_55:
        /*0038*/ 	.byte	0x04, 0x17
        /*003a*/ 	.short	(.L_57 - .L_56)
.L_56:
        /*003c*/ 	.word	0x00000000
        /*0040*/ 	.short	0x0000
        /*0042*/ 	.short	0x0000
        /*0044*/ 	.byte	0x00, 0xf5, 0x21, 0x00


	//----- nvinfo : EIATTR_SPARSE_MMA_MASK
	.align		4
.L_57:
        /*0048*/ 	.byte	0x03, 0x50
        /*004a*/ 	.short	0x0000


	//----- nvinfo : EIATTR_MAXREG_COUNT
	.align		4
        /*004c*/ 	.byte	0x03, 0x1b
        /*004e*/ 	.short	0x00ff


	//----- nvinfo : EIATTR_MERCURY_ISA_VERSION
	.align		4
        /*0050*/ 	.byte	0x03, 0x5f
        /*0052*/ 	.short	0x0101


	//----- nvinfo : EIATTR_COOP_GROUP_MASK_REGIDS
	.align		4
        /*0054*/ 	.byte	0x04, 0x29
        /*0056*/ 	.short	(.L_59 - .L_58)


	//   ....[0]....
.L_58:
        /*0058*/ 	.word	0xffffffff


	//----- nvinfo : EIATTR_COOP_GROUP_INSTR_OFFSETS
	.align		4
.L_59:
        /*005c*/ 	.byte	0x04, 0x28
        /*005e*/ 	.short	(.L_61 - .L_60)


	//   ....[0]....
.L_60:
        /*0060*/ 	.word	0x00000110


	//----- nvinfo : EIATTR_VRC_CTA_INIT_COUNT
	.align		4
.L_61:
        /*0064*/ 	.byte	0x02, 0x4a
	.zero		1
	.zero		1


	//----- nvinfo : EIATTR_EXIT_INSTR_OFFSETS
	.align		4
        /*0068*/ 	.byte	0x04, 0x1c
        /*006a*/ 	.short	(.L_63 - .L_62)


	//   ....[0]....
.L_62:
        /*006c*/ 	.word	0x00000070


	//   ....[1]....
        /*0070*/ 	.word	0x000000a0


	//   ....[2]....
        /*0074*/ 	.word	0x00000120


	//   ....[3]....
        /*0078*/ 	.word	0x00000210


	//----- nvinfo : EIATTR_CRS_STACK_SIZE
	.align		4
.L_63:
        /*007c*/ 	.byte	0x04, 0x1e
        /*007e*/ 	.short	(.L_65 - .L_64)
.L_64:
        /*0080*/ 	.word	0x00000000


	//----- nvinfo : EIATTR_CBANK_PARAM_SIZE
	.align		4
.L_65:
        /*0084*/ 	.byte	0x03, 0x19
        /*0086*/ 	.short	0x0014


	//----- nvinfo : EIATTR_PARAM_CBANK
	.align		4
        /*0088*/ 	.byte	0x04, 0x0a
        /*008a*/ 	.short	(.L_67 - .L_66)
	.align		4
.L_66:
        /*008c*/ 	.word	index@(.nv.constant0._Z16BitonicSort_warpPiiii)
        /*0090*/ 	.short	0x0380
        /*0092*/ 	.short	0x0014


	//----- nvinfo : EIATTR_SW_WAR
	.align		4
.L_67:
        /*0094*/ 	.byte	0x04, 0x36
        /*0096*/ 	.short	(.L_69 - .L_68)
.L_68:
        /*0098*/ 	.word	0x00000008
.L_69:


//--------------------- .nv.info._Z18BitonicSort_globalPiiii --------------------------
	.section	.nv.info._Z18BitonicSort_globalPiiii,"",@"SHT_CUDA_INFO"
	.sectionflags	@""
	.align	4


	//----- nvinfo : EIATTR_CUDA_API_VERSION
	.align		4
        /*0000*/ 	.byte	0x04, 0x37
        /*0002*/ 	.short	(.L_71 - .L_70)
.L_70:
        /*0004*/ 	.word	0x00000082


	//----- nvinfo : EIATTR_KPARAM_INFO
	.align		4
.L_71:
        /*0008*/ 	.byte	0x04, 0x17
        /*000a*/ 	.short	(.L_73 - .L_72)
.L_72:
        /*000c*/ 	.word	0x00000000
        /*0010*/ 	.short	0x0003
        /*0012*/ 	.short	0x0010
        /*0014*/ 	.byte	0x00, 0xf0, 0x11, 0x00


	//----- nvinfo : EIATTR_KPARAM_INFO
	.align		4
.L_73:
        /*0018*/ 	.byte	0x04, 0x17
        /*001a*/ 	.short	(.L_75 - .L_74)
.L_74:
        /*001c*/ 	.word	0x00000000
        /*0020*/ 	.short	0x0002
        /*0022*/ 	.short	0x000c
        /*0024*/ 	.byte	0x00, 0xf0, 0x11, 0x00


	//----- nvinfo : EIATTR_KPARAM_INFO
	.align		4
.L_75:
        /*0028*/ 	.byte	0x04, 0x17
        /*002a*/ 	.short	(.L_77 - .L_76)
.L_76:
        /*002c*/ 	.word	0x00000000
        /*0030*/ 	.short	0x0001
        /*0032*/ 	.short	0x0008
        /*0034*/ 	.byte	0x00, 0xf0, 0x11, 0x00


	//----- nvinfo : EIATTR_KPARAM_INFO
	.align		4
.L_77:
        /*0038*/ 	.byte	0x04, 0x17
        /*003a*/ 	.short	(.L_79 - .L_78)
.L_78:
        /*003c*/ 	.word	0x00000000
        /*0040*/ 	.short	0x0000
        /*0042*/ 	.short	0x0000
        /*0044*/ 	.byte	0x00, 0xf5, 0x21, 0x00


	//----- nvinfo : EIATTR_SPARSE_MMA_MASK
	.align		4
.L_79:
        /*0048*/ 	.byte	0x03, 0x50
        /*004a*/ 	.short	0x0000


	//----- nvinfo : EIATTR_MAXREG_COUNT
	.align		4
        /*004c*/ 	.byte	0x03, 0x1b
        /*004e*/ 	.short	0x00ff


	//----- nvinfo : EIATTR_MERCURY_ISA_VERSION
	.align		4
        /*0050*/ 	.byte	0x03, 0x5f
        /*0052*/ 	.short	0x0101


	//----- nvinfo : EIATTR_VRC_CTA_INIT_COUNT
	.align		4
        /*0054*/ 	.byte	0x02, 0x4a
	.zero		1
	.zero		1


	//----- nvinfo : EIATTR_EXIT_INSTR_OFFSETS
	.align		4
        /*0058*/ 	.byte	0x04, 0x1c
        /*005a*/ 	.short	(.L_81 - .L_80)


	//   ....[0]....
.L_80:
        /*005c*/ 	.word	0x00000070


	//   ....[1]....
        /*0060*/ 	.word	0x000000c0


	//   ....[2]....
        /*0064*/ 	.word	0x00000160


	//   ....[3]....
        /*0068*/ 	.word	0x00000190


	//----- nvinfo : EIATTR_CBANK_PARAM_SIZE
	.align		4
.L_81:
        /*006c*/ 	.byte	0x03, 0x19
        /*006e*/ 	.short	0x0014


	//----- nvinfo : EIATTR_PARAM_CBANK
	.align		4
        /*0070*/ 	.byte	0x04, 0x0a
        /*0072*/ 	.short	(.L_83 - .L_82)
	.align		4
.L_82:
        /*0074*/ 	.word	index@(.nv.constant0._Z18BitonicSort_globalPiiii)
        /*0078*/ 	.short	0x0380
        /*007a*/ 	.short	0x0014


	//----- nvinfo : EIATTR_SW_WAR
	.align		4
.L_83:
        /*007c*/ 	.byte	0x04, 0x36
        /*007e*/ 	.short	(.L_85 - .L_84)
.L_84:
        /*0080*/ 	.word	0x00000008
.L_85:


//--------------------- .nv.info._Z21BitonicSort_optimizedPiiii --------------------------
	.section	.nv.info._Z21BitonicSort_optimizedPiiii,"",@"SHT_CUDA_INFO"
	.sectionflags	@""
	.align	4


	//----- nvinfo : EIATTR_CUDA_API_VERSION
	.align		4
        /*0000*/ 	.byte	0x04, 0x37
        /*0002*/ 	.short	(.L_87 - .L_86)
.L_86:
        /*0004*/ 	.word	0x00000082


	//----- nvinfo : EIATTR_KPARAM_INFO
	.align		4
.L_87:
        /*0008*/ 	.byte	0x04, 0x17
        /*000a*/ 	.short	(.L_89 - .L_88)
.L_88:
        /*000c*/ 	.word	0x00000000
        /*0010*/ 	.short	0x0003
        /*0012*/ 	.short	0x0010
        /*0014*/ 	.byte	0x00, 0xf0, 0x11, 0x00


	//----- nvinfo : EIATTR_KPARAM_INFO
	.align		4
.L_89:
        /*0018*/ 	.byte	0x04, 0x17
        /*001a*/ 	.short	(.L_91 - .L_90)
.L_90:
        /*001c*/ 	.word	0x00000000
        /*0020*/ 	.short	0x0002
        /*0022*/ 	.short	0x000c
        /*0024*/ 	.byte	0x00, 0xf0, 0x11, 0x00


	//----- nvinfo : EIATTR_KPARAM_INFO
	.align		4
.L_91:
        /*0028*/ 	.byte	0x04, 0x17
        /*002a*/ 	.short	(.L_93 - .L_92)
.L_92:
        /*002c*/ 	.word	0x00000000
        /*0030*/ 	.short	0x0001
        /*0032*/ 	.short	0x0008
        /*0034*/ 	.byte	0x00, 0xf0, 0x11, 0x00


	//----- nvinfo : EIATTR_KPARAM_INFO
	.align		4
.L_93:
        /*0038*/ 	.byte	0x04, 0x17
        /*003a*/ 	.short	(.L_95 - .L_94)
.L_94:
        /*003c*/ 	.word	0x00000000
        /*0040*/ 	.short	0x0000
        /*0042*/ 	.short	0x0000
        /*0044*/ 	.byte	0x00, 0xf5, 0x21, 0x00


	//----- nvinfo : EIATTR_SPARSE_MMA_MASK
	.align		4
.L_95:
        /*0048*/ 	.byte	0x03, 0x50
        /*004a*/ 	.short	0x0000


	//----- nvinfo : EIATTR_MAXREG_COUNT
	.align		4
        /*004c*/ 	.byte	0x03, 0x1b
        /*004e*/ 	.short	0x00ff


	//----- nvinfo : EIATTR_MERCURY_ISA_VERSION
	.align		4
        /*0050*/ 	.byte	0x03, 0x5f
        /*0052*/ 	.short	0x0101


	//----- nvinfo : EIATTR_VRC_CTA_INIT_COUNT
	.align		4
        /*0054*/ 	.byte	0x02, 0x4a
	.zero		1
	.zero		1


	//----- nvinfo : EIATTR_EXIT_INSTR_OFFSETS
	.align		4
        /*0058*/ 	.byte	0x04, 0x1c
        /*005a*/ 	.short	(.L_97 - .L_96)


	//   ....[0]....
.L_96:
        /*005c*/ 	.word	0x000000a0


	//   ....[1]....
        /*0060*/ 	.word	0x000008b0


	//----- nvinfo : EIATTR_CRS_STACK_SIZE
	.align		4
.L_97:
        /*0064*/ 	.byte	0x04, 0x1e
        /*0066*/ 	.short	(.L_99 - .L_98)
.L_98:
        /*0068*/ 	.word	0x00000000


	//----- nvinfo : EIATTR_CBANK_PARAM_SIZE
	.align		4
.L_99:
        /*006c*/ 	.byte	0x03, 0x19
        /*006e*/ 	.short	0x0014


	//----- nvinfo : EIATTR_PARAM_CBANK
	.align		4
        /*0070*/ 	.byte	0x04, 0x0a
        /*0072*/ 	.short	(.L_101 - .L_100)
	.align		4
.L_100:
        /*0074*/ 	.word	index@(.nv.constant0._Z21BitonicSort_optimizedPiiii)
        /*0078*/ 	.short	0x0380
        /*007a*/ 	.short	0x0014


	//----- nvinfo : EIATTR_SW_WAR
	.align		4
.L_101:
        /*007c*/ 	.byte	0x04, 0x36
        /*007e*/ 	.short	(.L_103 - .L_102)
.L_102:
        /*0080*/ 	.word	0x00000008
.L_103:


//--------------------- .nv.info._Z22BitonicSort_vectorizedPiiii --------------------------
	.section	.nv.info._Z22BitonicSort_vectorizedPiiii,"",@"SHT_CUDA_INFO"
	.sectionflags	@""
	.align	4


	//----- nvinfo : EIATTR_CUDA_API_VERSION
	.align		4
        /*0000*/ 	.byte	0x04, 0x37
        /*0002*/ 	.short	(.L_105 - .L_104)
.L_104:
        /*0004*/ 	.word	0x00000082


	//----- nvinfo : EIATTR_KPARAM_INFO
	.align		4
.L_105:
        /*0008*/ 	.byte	0x04, 0x17
        /*000a*/ 	.short	(.L_107 - .L_106)
.L_106:
        /*000c*/ 	.word	0x00000000
        /*0010*/ 	.short	0x0003
        /*0012*/ 	.short	0x0010
        /*0014*/ 	.byte	0x00, 0xf0, 0x11, 0x00


	//----- nvinfo : EIATTR_KPARAM_INFO
	.align		4
.L_107:
        /*0018*/ 	.byte	0x04, 0x17
        /*001a*/ 	.short	(.L_109 - .L_108)
.L_108:
        /*001c*/ 	.word	0x00000000
        /*0020*/ 	.short	0x0002
        /*0022*/ 	.short	0x000c
        /*0024*/ 	.byte	0x00, 0xf0, 0x11, 0x00


	//----- nvinfo : EIATTR_KPARAM_INFO
	.align		4
.L_109:
        /*0028*/ 	.byte	0x04, 0x17
        /*002a*/ 	.short	(.L_111 - .L_110)
.L_110:
        /*002c*/ 	.word	0x00000000
        /*0030*/ 	.short	0x0001
        /*0032*/ 	.short	0x0008
        /*0034*/ 	.byte	0x00, 0xf0, 0x11, 0x00


	//----- nvinfo : EIATTR_KPARAM_INFO
	.align		4
.L_111:
        /*0038*/ 	.byte	0x04, 0x17
        /*003a*/ 	.short	(.L_113 - .L_112)
.L_112:
        /*003c*/ 	.word	0x00000000
        /*0040*/ 	.short	0x0000
        /*0042*/ 	.short	0x0000
        /*0044*/ 	.byte	0x00, 0xf5, 0x21, 0x00


	//----- nvinfo : EIATTR_SPARSE_MMA_MASK
	.align		4
.L_113:
        /*0048*/ 	.byte	0x03, 0x50
        /*004a*/ 	.short	0x0000


	//----- nvinfo : EIATTR_MAXREG_COUNT
	.align		4
        /*004c*/ 	.byte	0x03, 0x1b
        /*004e*/ 	.short	0x00ff


	//----- nvinfo : EIATTR_MERCURY_ISA_VERSION
	.align		4
        /*0050*/ 	.byte	0x03, 0x5f
        /*0052*/ 	.short	0x0101


	//----- nvinfo : EIATTR_VRC_CTA_INIT_COUNT
	.align		4
        /*0054*/ 	.byte	0x02, 0x4a
	.zero		1
	.zero		1


	//----- nvinfo : EIATTR_EXIT_INSTR_OFFSETS
	.align		4
        /*0058*/ 	.byte	0x04, 0x1c
        /*005a*/ 	.short	(.L_115 - .L_114)


	//   ....[0]....
.L_114:
        /*005c*/ 	.word	0x00000080


	//   ....[1]....
        /*0060*/ 	.word	0x00000660


	//   ....[2]....
        /*0064*/ 	.word	0x00000670


	//   ....[3]....
        /*0068*/ 	.word	0x00000690


	//   ....[4]....
        /*006c*/ 	.word	0x000006b0


	//   ....[5]....
        /*0070*/ 	.word	0x000006d0


	//   ....[6]....
        /*0074*/ 	.word	0x000006f0


	//----- nvinfo : EIATTR_CRS_STACK_SIZE
	.align		4
.L_115:
        /*0078*/ 	.byte	0x04, 0x1e
        /*007a*/ 	.short	(.L_117 - .L_116)
.L_116:
        /*007c*/ 	.word	0x00000000


	//----- nvinfo : EIATTR_CBANK_PARAM_SIZE
	.align		4
.L_117:
        /*0080*/ 	.byte	0x03, 0x19
        /*0082*/ 	.short	0x0014


	//----- nvinfo : EIATTR_PARAM_CBANK
	.align		4
        /*0084*/ 	.byte	0x04, 0x0a
        /*0086*/ 	.short	(.L_119 - .L_118)
	.align		4
.L_118:
        /*0088*/ 	.word	index@(.nv.constant0._Z22BitonicSort_vectorizedPiiii)
        /*008c*/ 	.short	0x0380
        /*008e*/ 	.short	0x0014


	//----- nvinfo : EIATTR_SW_WAR
	.align		4
.L_119:
        /*0090*/ 	.byte	0x04, 0x36
        /*0092*/ 	.short	(.L_121 - .L_120)
.L_120:
        /*0094*/ 	.word	0x00000008
.L_121:


//--------------------- .nv.callgraph             --------------------------
	.section	.nv.callgraph,"",@"SHT_CUDA_CALLGRAPH"
	.align	4
	.sectionentsize	8
	.align		4
        /*0000*/ 	.word	0x00000000
	.align		4
        /*0004*/ 	.word	0xffffffff
	.align		4
        /*0008*/ 	.word	0x00000000
	.align		4
        /*000c*/ 	.word	0xfffffffe
	.align		4
        /*0010*/ 	.word	0x00000000
	.align		4
        /*0014*/ 	.word	0xfffffffd
	.align		4
        /*0018*/ 	.word	0x00000000
	.align		4
        /*001c*/ 	.word	0xfffffffc


//--------------------- .text._Z18BitonicSort_sharedPiiii --------------------------
	.section	.text._Z18BitonicSort_sharedPiiii,"ax",@progbits
	.align	128
        .global         _Z18BitonicSort_sharedPiiii
        .type           _Z18BitonicSort_sharedPiiii,@function
        .size           _Z18BitonicSort_sharedPiiii,(.L_x_35 - _Z18BitonicSort_sharedPiiii)
        .other          _Z18BitonicSort_sharedPiiii,@"STO_CUDA_ENTRY STV_DEFAULT"
_Z18BitonicSort_sharedPiiii:
.text._Z18BitonicSort_sharedPiiii:
[----:B------:R-:W-:Y:S01]  /*0000*/  LDC R1, c[0x0][0x37c] ;  /* 0x0000df00ff017b82 */ /* 0x000fe20000000800 */
[----:B------:R-:W0:Y:S01]  /*0010*/  S2R R8, SR_CTAID.X ;  /* 0x0000000000087919 */ /* 0x000e220000002500 */
[----:B------:R-:W0:Y:S06]  /*0020*/  LDCU UR8, c[0x0][0x360] ;  /* 0x00006c00ff0877ac */ /* 0x000e2c0008000800 */
[----:B------:R-:W1:Y:S01]  /*0030*/  LDC.64 R2, c[0x0][0x380] ;  /* 0x0000e000ff027b82 */ /* 0x000e620000000a00 */
[----:B------:R-:W-:Y:S01]  /*0040*/  IMAD.MOV.U32 R0, RZ, RZ, 0x7fffffff ;  /* 0x7fffffffff007424 */ /* 0x000fe200078e00ff */
[----:B------:R-:W0:Y:S01]  /*0050*/  S2R R9, SR_TID.X ;  /* 0x0000000000097919 */ /* 0x000e220000002100 */
[----:B------:R-:W2:Y:S01]  /*0060*/  LDCU UR9, c[0x0][0x390] ;  /* 0x00007200ff0977ac */ /* 0x000ea20008000800 */
[----:B------:R-:W3:Y:S01]  /*0070*/  LDCU.64 UR6, c[0x0][0x358] ;  /* 0x00006b00ff0677ac */ /* 0x000ee20008000a00 */
[----:B0-----:R-:W-:-:S04]  /*0080*/  IMAD R7, R8, UR8, R9 ;  /* 0x0000000808077c24 */ /* 0x001fc8000f8e0209 */
[C---:B-1----:R-:W-:Y:S01]  /*0090*/  IMAD.WIDE R2, R7.reuse, 0x4, R2 ;  /* 0x0000000407027825 */ /* 0x042fe200078e0202 */
[----:B--2---:R-:W-:-:S13]  /*00a0*/  ISETP.GE.AND P1, PT, R7, UR9, PT ;  /* 0x0000000907007c0c */ /* 0x004fda000bf26270 */
[----:B---3--:R-:W2:Y:S01]  /*00b0*/  @!P1 LDG.E R0, desc[UR6][R2.64] ;  /* 0x0000000602009981 */ /* 0x008ea2000c1e1900 */
[----:B------:R-:W0:Y:S01]  /*00c0*/  S2UR UR5, SR_CgaCtaId ;  /* 0x00000000000579c3 */ /* 0x000e220000008800 */
[----:B------:R-:W-:Y:S01]  /*00d0*/  UMOV UR4, 0x400 ;  /* 0x0000040000047882 */ /* 0x000fe20000000000 */
[----:B------:R-:W-:Y:S01]  /*00e0*/  BSSY.RECONVERGENT B0, `(.L_x_0) ;  /* 0x000002a000007945 */ /* 0x000fe20003800200 */
[----:B0-----:R-:W-:-:S06]  /*00f0*/  ULEA UR4, UR5, UR4, 0x18 ;  /* 0x0000000405047291 */ /* 0x001fcc000f8ec0ff */
[----:B------:R-:W-:-:S05]  /*0100*/  LEA R9, R9, UR4, 0x2 ;  /* 0x0000000409097c11 */ /* 0x000fca000f8e10ff */
[----:B--2---:R0:W-:Y:S01]  /*0110*/  STS [R9], R0 ;  /* 0x0000000009007388 */ /* 0x0041e20000000800 */
[----:B------:R-:W-:Y:S06]  /*0120*/  BAR.SYNC.DEFER_BLOCKING 0x0 ;  /* 0x0000000000007b1d */ /* 0x000fec0000010000 */
[----:B------:R-:W-:Y:S05]  /*0130*/  @P1 BRA `(.L_x_1) ;  /* 0x0000000000901947 */ /* 0x000fea0003800000 */
[----:B------:R-:W0:Y:S02]  /*0140*/  LDCU UR5, c[0x0][0x388] ;  /* 0x00007100ff0577ac */ /* 0x000e240008000800 */
[----:B0-----:R-:W-:-:S04]  /*0150*/  LOP3.LUT R0, R7, UR5, RZ, 0x3c, !PT ;  /* 0x0000000507007c12 */ /* 0x001fc8000f8e3cff */
[----:B------:R-:W-:-:S04]  /*0160*/  ISETP.GE.AND P0, PT, R0, UR9, PT ;  /* 0x0000000900007c0c */ /* 0x000fc8000bf06270 */
[----:B------:R-:W-:-:S13]  /*0170*/  ISETP.GE.OR P0, PT, R7, R0, P0 ;  /* 0x000000000700720c */ /* 0x000fda0000706670 */
[----:B------:R-:W-:Y:S05]  /*0180*/  @P0 BRA `(.L_x_1) ;  /* 0x00000000007c0947 */ /* 0x000fea0003800000 */
[----:B------:R-:W0:Y:S08]  /*0190*/  I2F.U32.RP R6, UR8 ;  /* 0x0000000800067d06 */ /* 0x000e300008209000 */
[----:B0-----:R-:W0:Y:S02]  /*01a0*/  MUFU.RCP R6, R6 ;  /* 0x0000000600067308 */ /* 0x001e240000001000 */
[----:B0-----:R-:W-:-:S06]  /*01b0*/  VIADD R4, R6, 0xffffffe ;  /* 0x0ffffffe06047836 */ /* 0x001fcc0000000000 */
[----:B------:R0:W1:Y:S02]  /*01c0*/  F2I.FTZ.U32.TRUNC.NTZ R5, R4 ;  /* 0x0000000400057305 */ /* 0x000064000021f000 */
[----:B0-----:R-:W-:Y:S02]  /*01d0*/  IMAD.MOV.U32 R4, RZ, RZ, RZ ;  /* 0x000000ffff047224 */ /* 0x001fe400078e00ff */
[----:B-1----:R-:W-:-:S04]  /*01e0*/  IMAD.MOV R11, RZ, RZ, -R5 ;  /* 0x000000ffff0b7224 */ /* 0x002fc800078e0a05 */
[----:B------:R-:W-:-:S04]  /*01f0*/  IMAD R11, R11, UR8, RZ ;  /* 0x000000080b0b7c24 */ /* 0x000fc8000f8e02ff */
[----:B------:R-:W-:Y:S01]  /*0200*/  IMAD.HI.U32 R5, R5, R11, R4 ;  /* 0x0000000b05057227 */ /* 0x000fe200078e0004 */
[----:B------:R-:W-:-:S05]  /*0210*/  LOP3.LUT R4, RZ, UR8, RZ, 0x33, !PT ;  /* 0x00000008ff047c12 */ /* 0x000fca000f8e33ff */
[----:B------:R-:W-:-:S04]  /*0220*/  IMAD.HI.U32 R5, R5, R0, RZ ;  /* 0x0000000005057227 */ /* 0x000fc800078e00ff */
[----:B------:R-:W-:-:S04]  /*0230*/  IMAD.MOV R11, RZ, RZ, -R5 ;  /* 0x000000ffff0b7224 */ /* 0x000fc800078e0a05 */
[----:B------:R-:W-:-:S05]  /*0240*/  IMAD R0, R11, UR8, R0 ;  /* 0x000000080b007c24 */ /* 0x000fca000f8e0200 */
[----:B------:R-:W-:-:S13]  /*0250*/  ISETP.GE.U32.AND P2, PT, R0, UR8, PT ;  /* 0x0000000800007c0c */ /* 0x000fda000bf46070 */
[----:B------:R-:W-:Y:S02]  /*0260*/  @P2 VIADD R0, R0, -UR8 ;  /* 0x8000000800002c36 */ /* 0x000fe40008000000 */
[----:B------:R-:W-:Y:S01]  /*0270*/  @P2 VIADD R5, R5, 0x1 ;  /* 0x0000000105052836 */ /* 0x000fe20000000000 */
[----:B------:R-:W-:Y:S02]  /*0280*/  ISETP.NE.U32.AND P2, PT, RZ, UR8, PT ;  /* 0x00000008ff007c0c */ /* 0x000fe4000bf45070 */
[----:B------:R-:W-:-:S13]  /*0290*/  ISETP.GE.U32.AND P0, PT, R0, UR8, PT ;  /* 0x0000000800007c0c */ /* 0x000fda000bf06070 */
[----:B------:R-:W-:-:S05]  /*02a0*/  @P0 VIADD R5, R5, 0x1 ;  /* 0x0000000105050836 */ /* 0x000fca0000000000 */
[----:B------:R-:W-:-:S04]  /*02b0*/  SEL R5, R4, R5, !P2 ;  /* 0x0000000504057207 */ /* 0x000fc80005000000 */
[----:B------:R-:W-:-:S13]  /*02c0*/  ISETP.NE.AND P3, PT, R5, R8, PT ;  /* 0x000000080500720c */ /* 0x000fda0003f65270 */
[----:B------:R-:W-:Y:S05]  /*02d0*/  @P3 BRA `(.L_x_1) ;  /* 0x0000000000283947 */ /* 0x000fea0003800000 */
[----:B------:R-:W-:Y:S01]  /*02e0*/  VIADD R5, R0, -UR8 ;  /* 0x8000000800057c36 */ /* 0x000fe20008000000 */
[----:B------:R-:W0:Y:S04]  /*02f0*/  LDCU UR5, c[0x0][0x38c] ;  /* 0x00007180ff0577ac */ /* 0x000e280008000800 */
[----:B------:R-:W-:Y:S02]  /*0300*/  @P2 SEL R4, R5, R0, P0 ;  /* 0x0000000005042207 */ /* 0x000fe40000000000 */
[----:B------:R-:W-:Y:S02]  /*0310*/  LDS R0, [R9] ;  /* 0x0000000009007984 */ /* 0x000fe40000000800 */
[----:B------:R-:W-:-:S05]  /*0320*/  LEA R5, R4, UR4, 0x2 ;  /* 0x0000000404057c11 */ /* 0x000fca000f8e10ff */
[----:B------:R-:W1:Y:S01]  /*0330*/  LDS R4, [R5] ;  /* 0x0000000005047984 */ /* 0x000e620000000800 */
[----:B0-----:R-:W-:-:S04]  /*0340*/  LOP3.LUT P0, RZ, R7, UR5, RZ, 0xc0, !PT ;  /* 0x0000000507ff7c12 */ /* 0x001fc8000f80c0ff */
[----:B-1----:R-:W-:-:S13]  /*0350*/  ISETP.GT.XOR P0, PT, R0, R4, P0 ;  /* 0x000000040000720c */ /* 0x002fda0000704a70 */
[----:B------:R1:W-:Y:S04]  /*0360*/  @P0 STS [R9], R4 ;  /* 0x0000000409000388 */ /* 0x0003e80000000800 */
[----:B------:R1:W-:Y:S02]  /*0370*/  @P0 STS [R5], R0 ;  /* 0x0000000005000388 */ /* 0x0003e40000000800 */
.L_x_1:
[----:B------:R-:W-:Y:S05]  /*0380*/  BSYNC.RECONVERGENT B0 ;  /* 0x0000000000007941 */ /* 0x000fea0003800200 */
.L_x_0:
[----:B------:R-:W-:Y:S06]  /*0390*/  BAR.SYNC.DEFER_BLOCKING 0x0 ;  /* 0x0000000000007b1d */ /* 0x000fec0000010000 */
[----:B------:R-:W-:Y:S05]  /*03a0*/  @P1 EXIT ;  /* 0x000000000000194d */ /* 0x000fea0003800000 */
[----:B01----:R-:W0:Y:S04]  /*03b0*/  LDS R9, [R9] ;  /* 0x0000000009097984 */ /* 0x003e280000000800 */
[----:B0-----:R-:W-:Y:S01]  /*03c0*/  STG.E desc[UR6][R2.64], R9 ;  /* 0x0000000902007986 */ /* 0x001fe2000c101906 */
[----:B------:R-:W-:Y:S05]  /*03d0*/  EXIT ;  /* 0x000000000000794d */ /* 0x000fea0003800000 */
.L_x_2:
[----:B------:R-:W-:-:S00]  /*03e0*/  BRA `(.L_x_2) ;  /* 0xfffffffc00fc7947 */ /* 0x000fc0000383ffff */
[----:B------:R-:W-:-:S00]  /*03f0*/  NOP ;  /* 0x0000000000007918 */ /* 0x000fc00000000000 */
        /* <DEDUP_REMOVED lines=8> */
.L_x_35:


//--------------------- .text._Z16BitonicSort_warpPiiii --------------------------
	.section	.text._Z16BitonicSort_warpPiiii,"ax",@progbits
	.align	128
        .global         _Z16BitonicSort_warpPiiii
        .type           _Z16BitonicSort_warpPiiii,@function
        .size           _Z16BitonicSort_warpPiiii,(.L_x_36 - _Z16BitonicSort_warpPiiii)
        .other          _Z16BitonicSort_warpPiiii,@"STO_CUDA_ENTRY STV_DEFAULT"
_Z16BitonicSort_warpPiiii:
.text._Z16BitonicSort_warpPiiii:
[----:B------:R-:W-:Y:S01]  /*0000*/  LDC R1, c[0x0][0x37c] ;  /* 0x0000df00ff017b82 */ /* 0x000fe20000000800 */
[----:B------:R-:W0:Y:S01]  /*0010*/  S2R R5, SR_CTAID.X ;  /* 0x0000000000057919 */ /* 0x000e220000002500 */
[----:B------:R-:W0:Y:S01]  /*0020*/  LDCU UR4, c[0x0][0x360] ;  /* 0x00006c00ff0477ac */ /* 0x000e220008000800 */
[----:B------:R-:W0:Y:S01]  /*0030*/  S2R R0, SR_TID.X ;  /* 0x0000000000007919 */ /* 0x000e220000002100 */
[----:B------:R-:W1:Y:S01]  /*0040*/  LDCU UR6, c[0x0][0x390] ;  /* 0x00007200ff0677ac */ /* 0x000e620008000800 */
[----:B0-----:R-:W-:-:S05]  /*0050*/  IMAD R5, R5, UR4, R0 ;  /* 0x0000000405057c24 */ /* 0x001fca000f8e0200 */
[----:B-1----:R-:W-:-:S13]  /*0060*/  ISETP.GE.AND P0, PT, R5, UR6, PT ;  /* 0x0000000605007c0c */ /* 0x002fda000bf06270 */
[----:B------:R-:W-:Y:S05]  /*0070*/  @P0 EXIT ;  /* 0x000000000000094d */ /* 0x000fea0003800000 */
[----:B------:R-:W0:Y:S02]  /*0080*/  LDC R6, c[0x0][0x388] ;  /* 0x0000e200ff067b82 */ /* 0x000e240000000800 */
[----:B0-----:R-:W-:-:S13]  /*0090*/  ISETP.GT.AND P0, PT, R6, 0x1f, PT ;  /* 0x0000001f0600780c */ /* 0x001fda0003f04270 */
[----:B------:R-:W-:Y:S05]  /*00a0*/  @P0 EXIT ;  /* 0x000000000000094d */ /* 0x000fea0003800000 */
[----:B------:R-:W0:Y:S01]  /*00b0*/  LDC.64 R2, c[0x0][0x380] ;  /* 0x0000e000ff027b82 */ /* 0x000e220000000a00 */
[----:B------:R-:W1:Y:S01]  /*00c0*/  LDCU.64 UR4, c[0x0][0x358] ;  /* 0x00006b00ff0477ac */ /* 0x000e620008000a00 */
[----:B0-----:R-:W-:-:S05]  /*00d0*/  IMAD.WIDE R2, R5, 0x4, R2 ;  /* 0x0000000405027825 */ /* 0x001fca00078e0202 */
[----:B-1----:R-:W2:Y:S01]  /*00e0*/  LDG.E R0, desc[UR4][R2.64] ;  /* 0x0000000402007981 */ /* 0x002ea2000c1e1900 */
[----:B------:R-:W-:-:S04]  /*00f0*/  LOP3.LUT R4, R5, R6, RZ, 0x3c, !PT ;  /* 0x0000000605047212 */ /* 0x000fc800078e3cff */
[----:B------:R-:W-:Y:S01]  /*0100*/  ISETP.GE.AND P0, PT, R4, UR6, PT ;  /* 0x0000000604007c0c */ /* 0x000fe2000bf06270 */
[----:B--2---:R0:W1:-:S12]  /*0110*/  SHFL.BFLY PT, R7, R0, R6, 0x1f ;  /* 0x0c001f0600077589 */ /* 0x00405800000e0000 */
[----:B------:R-:W-:Y:S05]  /*0120*/  @P0 EXIT ;  /* 0x000000000000094d */ /* 0x000fea0003800000 */
[----:B------:R-:W2:Y:S01]  /*0130*/  LDCU UR6, c[0x0][0x38c] ;  /* 0x00007180ff0677ac */ /* 0x000ea20008000800 */
[C---:B------:R-:W-:Y:S01]  /*0140*/  ISETP.LT.AND P1, PT, R5.reuse, R4, PT ;  /* 0x000000040500720c */ /* 0x040fe20003f21270 */
[----:B------:R-:W-:Y:S01]  /*0150*/  BSSY.RECONVERGENT B0, `(.L_x_3) ;  /* 0x000000a000007945 */ /* 0x000fe20003800200 */
[----:B-1----:R-:W-:Y:S01]  /*0160*/  IMAD.MOV.U32 R9, RZ, RZ, R7 ;  /* 0x000000ffff097224 */ /* 0x002fe200078e0007 */
[----:B--2---:R-:W-:-:S04]  /*0170*/  LOP3.LUT P0, RZ, R5, UR6, RZ, 0xc0, !PT ;  /* 0x0000000605ff7c12 */ /* 0x004fc8000f80c0ff */
[----:B------:R-:W-:-:S13]  /*0180*/  ISETP.LE.XOR P0, PT, R0, R7, !P0 ;  /* 0x000000070000720c */ /* 0x000fda0004703a70 */
[----:B------:R-:W-:Y:S05]  /*0190*/  @P0 BRA P1, `(.L_x_4) ;  /* 0x0000000000140947 */ /* 0x000fea0000800000 */
[----:B------:R-:W-:Y:S01]  /*01a0*/  ISETP.GT.AND P1, PT, R5, R4, PT ;  /* 0x000000040500720c */ /* 0x000fe20003f24270 */
[----:B------:R-:W-:-:S12]  /*01b0*/  IMAD.MOV.U32 R9, RZ, RZ, R0 ;  /* 0x000000ffff097224 */ /* 0x000fd800078e0000 */
[----:B------:R-:W-:-:S04]  /*01c0*/  @P1 LOP3.LUT P0, RZ, R5, UR6, R6, 0x48, !PT ;  /* 0x0000000605ff1c12 */ /* 0x000fc8000f804806 */
[----:B------:R-:W-:-:S04]  /*01d0*/  @P1 ISETP.GT.XOR P0, PT, R7, R0, P0 ;  /* 0x000000000700120c */ /* 0x000fc80000704a70 */
[----:B------:R-:W-:-:S09]  /*01e0*/  @P1 SEL R9, R7, R0, P0 ;  /* 0x0000000007091207 */ /* 0x000fd20000000000 */
.L_x_4:
[----:B------:R-:W-:Y:S05]  /*01f0*/  BSYNC.RECONVERGENT B0 ;  /* 0x0000000000007941 */ /* 0x000fea0003800200 */
.L_x_3:
[----:B------:R-:W-:Y:S01]  /*0200*/  STG.E desc[UR4][R2.64], R9 ;  /* 0x0000000902007986 */ /* 0x000fe2000c101904 */
[----:B------:R-:W-:Y:S05]  /*0210*/  EXIT ;  /* 0x000000000000794d */ /* 0x000fea0003800000 */
.L_x_5:
        /* <DEDUP_REMOVED lines=14> */
.L_x_36:


//--------------------- .text._Z18BitonicSort_globalPiiii --------------------------
	.section	.text._Z18BitonicSort_globalPiiii,"ax",@progbits
	.align	128
        .global         _Z18BitonicSort_globalPiiii
        .type           _Z18BitonicSort_globalPiiii,@function
        .size           _Z18BitonicSort_globalPiiii,(.L_x_37 - _Z18BitonicSort_globalPiiii)
        .other          _Z18BitonicSort_globalPiiii,@"STO_CUDA_ENTRY STV_DEFAULT"
_Z18BitonicSort_globalPiiii:
.text._Z18BitonicSort_globalPiiii:
        /* <DEDUP_REMOVED lines=8> */
[----:B------:R-:W0:Y:S02]  /*0080*/  LDCU UR4, c[0x0][0x388] ;  /* 0x00007100ff0477ac */ /* 0x000e240008000800 */
[----:B0-----:R-:W-:-:S04]  /*0090*/  LOP3.LUT R0, R7, UR4, RZ, 0x3c, !PT ;  /* 0x0000000407007c12 */ /* 0x001fc8000f8e3cff */
[----:B------:R-:W-:-:S04]  /*00a0*/  ISETP.GE.AND P0, PT, R0, UR5, PT ;  /* 0x0000000500007c0c */ /* 0x000fc8000bf06270 */
[----:B------:R-:W-:-:S13]  /*00b0*/  ISETP.GE.OR P0, PT, R7, R0, P0 ;  /* 0x000000000700720c */ /* 0x000fda0000706670 */
[----:B------:R-:W-:Y:S05]  /*00c0*/  @P0 EXIT ;  /* 0x000000000000094d */ /* 0x000fea0003800000 */
[----:B------:R-:W0:Y:S01]  /*00d0*/  LDC.64 R4, c[0x0][0x380] ;  /* 0x0000e000ff047b82 */ /* 0x000e220000000a00 */
[----:B------:R-:W1:Y:S01]  /*00e0*/  LDCU.64 UR4, c[0x0][0x358] ;  /* 0x00006b00ff0477ac */ /* 0x000e620008000a00 */
[----:B------:R-:W2:Y:S01]  /*00f0*/  LDCU UR6, c[0x0][0x38c] ;  /* 0x00007180ff0677ac */ /* 0x000ea20008000800 */
[----:B0-----:R-:W-:-:S04]  /*0100*/  IMAD.WIDE R2, R7, 0x4, R4 ;  /* 0x0000000407027825 */ /* 0x001fc800078e0204 */
[----:B------:R-:W-:Y:S01]  /*0110*/  IMAD.WIDE R4, R0, 0x4, R4 ;  /* 0x0000000400047825 */ /* 0x000fe200078e0204 */
[----:B-1----:R-:W3:Y:S04]  /*0120*/  LDG.E R9, desc[UR4][R2.64] ;  /* 0x0000000402097981 */ /* 0x002ee8000c1e1900 */
[----:B------:R-:W3:Y:S01]  /*0130*/  LDG.E R0, desc[UR4][R4.64] ;  /* 0x0000000404007981 */ /* 0x000ee2000c1e1900 */
[----:B--2---:R-:W-:-:S04]  /*0140*/  LOP3.LUT P0, RZ, R7, UR6, RZ, 0xc0, !PT ;  /* 0x0000000607ff7c12 */ /* 0x004fc8000f80c0ff */
[----:B---3--:R-:W-:-:S13]  /*0150*/  ISETP.GT.XOR P0, PT, R9, R0, P0 ;  /* 0x000000000900720c */ /* 0x008fda0000704a70 */
[----:B------:R-:W-:Y:S05]  /*0160*/  @!P0 EXIT ;  /* 0x000000000000894d */ /* 0x000fea0003800000 */
[----:B------:R-:W-:Y:S04]  /*0170*/  STG.E desc[UR4][R2.64], R0 ;  /* 0x0000000002007986 */ /* 0x000fe8000c101904 */
[----:B------:R-:W-:Y:S01]  /*0180*/  STG.E desc[UR4][R4.64], R9 ;  /* 0x0000000904007986 */ /* 0x000fe2000c101904 */
[----:B------:R-:W-:Y:S05]  /*0190*/  EXIT ;  /* 0x000000000000794d */ /* 0x000fea0003800000 */
.L_x_6:
        /* <DEDUP_REMOVED lines=14> */
.L_x_37:


//--------------------- .text._Z21BitonicSort_optimizedPiiii --------------------------
	.section	.text._Z21BitonicSort_optimizedPiiii,"ax",@progbits
	.align	128
        .global         _Z21BitonicSort_optimizedPiiii
        .type           _Z21BitonicSort_optimizedPiiii,@function
        .size           _Z21BitonicSort_optimizedPiiii,(.L_x_38 - _Z21BitonicSort_optimizedPiiii)
        .other          _Z21BitonicSort_optimizedPiiii,@"STO_CUDA_ENTRY STV_DEFAULT"
_Z21BitonicSort_optimizedPiiii:
.text._Z21BitonicSort_optimizedPiiii:
[----:B------:R-:W0:Y:S01]  /*0000*/  LDC R1, c[0x0][0x37c] ;  /* 0x0000df00ff017b82 */ /* 0x000e220000000800 */
[----:B------:R-:W1:Y:S01]  /*0010*/  S2R R6, SR_CTAID.X ;  /* 0x0000000000067919 */ /* 0x000e620000002500 */
[----:B------:R-:W2:Y:S06]  /*0020*/  LDCU UR4, c[0x0][0x360] ;  /* 0x00006c00ff0477ac */ /* 0x000eac0008000800 */
[----:B------:R-:W2:Y:S01]  /*0030*/  LDC R0, c[0x0][0x370] ;  /* 0x0000dc00ff007b82 */ /* 0x000ea20000000800 */
[----:B0-----:R-:W-:Y:S01]  /*0040*/  VIADD R1, R1, 0xfffffff8 ;  /* 0xfffffff801017836 */ /* 0x001fe20000000000 */
[----:B------:R-:W1:Y:S01]  /*0050*/  S2R R3, SR_TID.X ;  /* 0x0000000000037919 */ /* 0x000e620000002100 */
[----:B------:R-:W0:Y:S01]  /*0060*/  LDCU UR5, c[0x0][0x390] ;  /* 0x00007200ff0577ac */ /* 0x000e220008000800 */
[----:B--2---:R-:W-:-:S02]  /*0070*/  IMAD R0, R0, UR4, RZ ;  /* 0x0000000400007c24 */ /* 0x004fc4000f8e02ff */
[----:B-1----:R-:W-:-:S05]  /*0080*/  IMAD R6, R6, UR4, R3 ;  /* 0x0000000406067c24 */ /* 0x002fca000f8e0203 */
[----:B0-----:R-:W-:-:S13]  /*0090*/  ISETP.GE.AND P0, PT, R6, UR5, PT ;  /* 0x0000000506007c0c */ /* 0x001fda000bf06270 */
[----:B------:R-:W-:Y:S05]  /*00a0*/  @P0 EXIT ;  /* 0x000000000000094d */ /* 0x000fea0003800000 */
[----:B------:R-:W0:Y:S01]  /*00b0*/  LDCU UR4, c[0x0][0x2f8] ;  /* 0x00005f00ff0477ac */ /* 0x000e220008000800 */
[----:B------:R-:W1:Y:S01]  /*00c0*/  LDC R4, c[0x0][0x390] ;  /* 0x0000e400ff047b82 */ /* 0x000e620000000800 */
[----:B------:R-:W-:Y:S01]  /*00d0*/  IMAD.MOV.U32 R15, RZ, RZ, R6 ;  /* 0x000000ffff0f7224 */ /* 0x000fe200078e0006 */
[----:B------:R-:W2:Y:S01]  /*00e0*/  LDCU.64 UR6, c[0x0][0x358] ;  /* 0x00006b00ff0677ac */ /* 0x000ea20008000a00 */
[----:B------:R-:W3:Y:S05]  /*00f0*/  LDCU UR5, c[0x0][0x38c] ;  /* 0x00007180ff0577ac */ /* 0x000eea0008000800 */
[----:B------:R-:W4:Y:S08]  /*0100*/  LDC R5, c[0x0][0x388] ;  /* 0x0000e200ff057b82 */ /* 0x000f300000000800 */
[----:B------:R-:W1:Y:S01]  /*0110*/  LDC.64 R2, c[0x0][0x380] ;  /* 0x0000e000ff027b82 */ /* 0x000e620000000a00 */
[----:B0-----:R-:W-:-:S04]  /*0120*/  VIADD R16, R1, UR4 ;  /* 0x0000000401107c36 */ /* 0x001fc80008000000 */
[----:B--23--:R-:W-:-:S07]  /*0130*/  VIADD R17, R16, 0x4 ;  /* 0x0000000410117836 */ /* 0x00cfce0000000000 */
.L_x_21:
[----:B----4-:R-:W-:Y:S01]  /*0140*/  LOP3.LUT R7, R15, R5, RZ, 0x3c, !PT ;  /* 0x000000050f077212 */ /* 0x010fe200078e3cff */
[----:B------:R-:W-:Y:S03]  /*0150*/  BSSY.RECONVERGENT B0, `(.L_x_7) ;  /* 0x000001d000007945 */ /* 0x000fe60003800200 */
[----:B-1----:R-:W-:-:S04]  /*0160*/  ISETP.GE.AND P0, PT, R7, R4, PT ;  /* 0x000000040700720c */ /* 0x002fc80003f06270 */
[----:B------:R-:W-:-:S13]  /*0170*/  ISETP.GE.OR P0, PT, R15, R7, P0 ;  /* 0x000000070f00720c */ /* 0x000fda0000706670 */
[----:B0-2---:R-:W-:Y:S05]  /*0180*/  @P0 BRA `(.L_x_8) ;  /* 0x0000000000640947 */ /* 0x005fea0003800000 */
[----:B------:R-:W-:-:S04]  /*0190*/  IMAD.WIDE R6, R7, 0x4, R2 ;  /* 0x0000000407067825 */ /* 0x000fc800078e0202 */
[C---:B------:R-:W-:Y:S01]  /*01a0*/  IMAD.WIDE R8, R15.reuse, 0x4, R2 ;  /* 0x000000040f087825 */ /* 0x040fe200078e0202 */
[----:B------:R-:W2:Y:S04]  /*01b0*/  LDG.E R14, desc[UR6][R6.64] ;  /* 0x00000006060e7981 */ /* 0x000ea8000c1e1900 */
[----:B------:R-:W2:Y:S01]  /*01c0*/  LDG.E R23, desc[UR6][R8.64] ;  /* 0x0000000608177981 */ /* 0x000ea2000c1e1900 */
[----:B------:R-:W-:Y:S01]  /*01d0*/  IMAD.IADD R11, R0, 0x1, R15 ;  /* 0x00000001000b7824 */ /* 0x000fe200078e020f */
[----:B------:R-:W-:Y:S01]  /*01e0*/  LOP3.LUT P0, RZ, R15, UR5, RZ, 0xc0, !PT ;  /* 0x000000050fff7c12 */ /* 0x000fe2000f80c0ff */
[----:B------:R-:W-:Y:S03]  /*01f0*/  BSSY.RECONVERGENT B1, `(.L_x_9) ;  /* 0x0000010000017945 */ /* 0x000fe60003800200 */
[----:B------:R-:W-:-:S02]  /*0200*/  ISETP.GE.AND P1, PT, R11, R4, PT ;  /* 0x000000040b00720c */ /* 0x000fc40003f26270 */
[----:B--2---:R-:W-:-:S11]  /*0210*/  ISETP.GT.XOR P0, PT, R23, R14, P0 ;  /* 0x0000000e1700720c */ /* 0x004fd60000704a70 */
[----:B------:R-:W-:Y:S05]  /*0220*/  @P1 BRA `(.L_x_10) ;  /* 0x0000000000301947 */ /* 0x000fea0003800000 */
[----:B------:R-:W-:-:S04]  /*0230*/  LOP3.LUT R13, R11, R5, RZ, 0x3c, !PT ;  /* 0x000000050b0d7212 */ /* 0x000fc800078e3cff */
[----:B------:R-:W-:-:S13]  /*0240*/  ISETP.GE.AND P1, PT, R13, R4, PT ;  /* 0x000000040d00720c */ /* 0x000fda0003f26270 */
[----:B------:R-:W-:Y:S05]  /*0250*/  @P1 BRA `(.L_x_10) ;  /* 0x0000000000241947 */ /* 0x000fea0003800000 */
[----:B------:R-:W-:-:S04]  /*0260*/  IMAD.WIDE R10, R11, 0x4, R2 ;  /* 0x000000040b0a7825 */ /* 0x000fc800078e0202 */
[----:B------:R-:W-:Y:S02]  /*0270*/  IMAD.WIDE R12, R13, 0x4, R2 ;  /* 0x000000040d0c7825 */ /* 0x000fe400078e0202 */
[----:B------:R-:W2:Y:S04]  /*0280*/  LDG.E R10, desc[UR6][R10.64] ;  /* 0x000000060a0a7981 */ /* 0x000ea8000c1e1900 */
[----:B------:R-:W3:Y:S01]  /*0290*/  LDG.E R12, desc[UR6][R12.64] ;  /* 0x000000060c0c7981 */ /* 0x000ee2000c1e1900 */
[----:B------:R-:W0:Y:S02]  /*02a0*/  LDCU UR4, c[0x0][0x2f8] ;  /* 0x00005f00ff0477ac */ /* 0x000e240008000800 */
[----:B0-----:R-:W-:Y:S02]  /*02b0*/  VIADD R21, R16, -UR4 ;  /* 0x8000000410157c36 */ /* 0x001fe40008000000 */
[----:B------:R-:W-:-:S03]  /*02c0*/  VIADD R19, R17, -UR4 ;  /* 0x8000000411137c36 */ /* 0x000fc60008000000 */
[----:B--2---:R0:W-:Y:S04]  /*02d0*/  STL [R21], R10 ;  /* 0x0000000a15007387 */ /* 0x0041e80000100800 */
[----:B---3--:R0:W-:Y:S02]  /*02e0*/  STL [R19], R12 ;  /* 0x0000000c13007387 */ /* 0x0081e40000100800 */
.L_x_10:
[----:B------:R-:W-:Y:S05]  /*02f0*/  BSYNC.RECONVERGENT B1 ;  /* 0x0000000000017941 */ /* 0x000fea0003800200 */
.L_x_9:
[----:B------:R1:W-:Y:S04]  /*0300*/  @P0 STG.E desc[UR6][R8.64], R14 ;  /* 0x0000000e08000986 */ /* 0x0003e8000c101906 */
[----:B------:R1:W-:Y:S02]  /*0310*/  @P0 STG.E desc[UR6][R6.64], R23 ;  /* 0x0000001706000986 */ /* 0x0003e4000c101906 */
.L_x_8:
[----:B------:R-:W-:Y:S05]  /*0320*/  BSYNC.RECONVERGENT B0 ;  /* 0x0000000000007941 */ /* 0x000fea0003800200 */
.L_x_7:
[----:B-1----:R-:W-:Y:S01]  /*0330*/  IMAD.IADD R7, R0, 0x1, R15 ;  /* 0x0000000100077824 */ /* 0x002fe200078e020f */
[----:B------:R-:W-:Y:S04]  /*0340*/  BSSY.RECONVERGENT B0, `(.L_x_11) ;  /* 0x0000053000007945 */ /* 0x000fe80003800200 */
[----:B------:R-:W-:-:S13]  /*0350*/  ISETP.GE.AND P0, PT, R7, R4, PT ;  /* 0x000000040700720c */ /* 0x000fda0003f06270 */
[----:B------:R-:W-:Y:S05]  /*0360*/  @P0 BRA `(.L_x_12) ;  /* 0x0000000400400947 */ /* 0x000fea0003800000 */
[----:B------:R-:W-:Y:S01]  /*0370*/  LOP3.LUT R11, R7, R5, RZ, 0x3c, !PT ;  /* 0x00000005070b7212 */ /* 0x000fe200078e3cff */
[----:B------:R-:W-:Y:S03]  /*0380*/  BSSY.RECONVERGENT B1, `(.L_x_13) ;  /* 0x000001d000017945 */ /* 0x000fe60003800200 */
[----:B------:R-:W-:-:S04]  /*0390*/  ISETP.GE.AND P0, PT, R11, R4, PT ;  /* 0x000000040b00720c */ /* 0x000fc80003f06270 */
[----:B------:R-:W-:-:S13]  /*03a0*/  ISETP.GE.OR P0, PT, R7, R11, P0 ;  /* 0x0000000b0700720c */ /* 0x000fda0000706670 */
[----:B------:R-:W-:Y:S05]  /*03b0*/  @P0 BRA `(.L_x_14) ;  /* 0x0000000000640947 */ /* 0x000fea0003800000 */
[----:B0-----:R-:W-:-:S04]  /*03c0*/  IMAD.WIDE R10, R11, 0x4, R2 ;  /* 0x000000040b0a7825 */ /* 0x001fc800078e0202 */
        /* <DEDUP_REMOVED lines=21> */
.L_x_16:
[----:B------:R-:W-:Y:S05]  /*0520*/  BSYNC.RECONVERGENT B2 ;  /* 0x0000000000027941 */ /* 0x000fea0003800200 */
.L_x_15:
[----:B------:R1:W-:Y:S04]  /*0530*/  @P0 STG.E desc[UR6][R8.64], R6 ;  /* 0x0000000608000986 */ /* 0x0003e8000c101906 */
[----:B------:R1:W-:Y:S02]  /*0540*/  @P0 STG.E desc[UR6][R10.64], R19 ;  /* 0x000000130a000986 */ /* 0x0003e4000c101906 */
.L_x_14:
[----:B------:R-:W-:Y:S05]  /*0550*/  BSYNC.RECONVERGENT B1 ;  /* 0x0000000000017941 */ /* 0x000fea0003800200 */
.L_x_13:
[----:B0-----:R-:W-:-:S05]  /*0560*/  IMAD.IADD R21, R0, 0x1, R7 ;  /* 0x0000000100157824 */ /* 0x001fca00078e0207 */
[----:B------:R-:W-:-:S13]  /*0570*/  ISETP.GE.AND P0, PT, R21, R4, PT ;  /* 0x000000041500720c */ /* 0x000fda0003f06270 */
[----:B------:R-:W-:Y:S05]  /*0580*/  @P0 BRA `(.L_x_12) ;  /* 0x0000000000b80947 */ /* 0x000fea0003800000 */
[----:B-1----:R-:W-:Y:S01]  /*0590*/  LOP3.LUT R11, R21, R5, RZ, 0x3c, !PT ;  /* 0x00000005150b7212 */ /* 0x002fe200078e3cff */
[----:B------:R-:W-:Y:S03]  /*05a0*/  BSSY.RECONVERGENT B1, `(.L_x_17) ;  /* 0x000001d000017945 */ /* 0x000fe60003800200 */
[----:B------:R-:W-:-:S04]  /*05b0*/  ISETP.GE.AND P0, PT, R11, R4, PT ;  /* 0x000000040b00720c */ /* 0x000fc80003f06270 */
[----:B------:R-:W-:-:S13]  /*05c0*/  ISETP.GE.OR P0, PT, R21, R11, P0 ;  /* 0x0000000b1500720c */ /* 0x000fda0000706670 */
[----:B------:R-:W-:Y:S05]  /*05d0*/  @P0 BRA `(.L_x_18) ;  /* 0x0000000000640947 */ /* 0x000fea0003800000 */
        /* <DEDUP_REMOVED lines=22> */
.L_x_20:
[----:B------:R-:W-:Y:S05]  /*0740*/  BSYNC.RECONVERGENT B2 ;  /* 0x0000000000027941 */ /* 0x000fea0003800200 */
.L_x_19:
[----:B------:R1:W-:Y:S04]  /*0750*/  @P0 STG.E desc[UR6][R8.64], R6 ;  /* 0x0000000608000986 */ /* 0x0003e8000c101906 */
[----:B------:R1:W-:Y:S02]  /*0760*/  @P0 STG.E desc[UR6][R10.64], R19 ;  /* 0x000000130a000986 */ /* 0x0003e4000c101906 */
.L_x_18:
[----:B------:R-:W-:Y:S05]  /*0770*/  BSYNC.RECONVERGENT B1 ;  /* 0x0000000000017941 */ /* 0x000fea0003800200 */
.L_x_17:
[----:B------:R-:W-:-:S05]  /*0780*/  IMAD.IADD R21, R0, 0x1, R21 ;  /* 0x0000000100157824 */ /* 0x000fca00078e0215 */
[----:B------:R-:W-:-:S13]  /*0790*/  ISETP.GE.AND P0, PT, R21, R4, PT ;  /* 0x000000041500720c */ /* 0x000fda0003f06270 */
[----:B------:R-:W-:Y:S05]  /*07a0*/  @P0 BRA `(.L_x_12) ;  /* 0x0000000000300947 */ /* 0x000fea0003800000 */
[----:B-1----:R-:W-:-:S04]  /*07b0*/  LOP3.LUT R11, R21, R5, RZ, 0x3c, !PT ;  /* 0x00000005150b7212 */ /* 0x002fc800078e3cff */
[----:B------:R-:W-:-:S04]  /*07c0*/  ISETP.GE.AND P0, PT, R11, R4, PT ;  /* 0x000000040b00720c */ /* 0x000fc80003f06270 */
[----:B------:R-:W-:-:S13]  /*07d0*/  ISETP.GE.OR P0, PT, R21, R11, P0 ;  /* 0x0000000b1500720c */ /* 0x000fda0000706670 */
[----:B------:R-:W-:Y:S05]  /*07e0*/  @P0 BRA `(.L_x_12) ;  /* 0x0000000000200947 */ /* 0x000fea0003800000 */
[----:B------:R-:W-:-:S04]  /*07f0*/  IMAD.WIDE R10, R11, 0x4, R2 ;  /* 0x000000040b0a7825 */ /* 0x000fc800078e0202 */
[C---:B------:R-:W-:Y:S01]  /*0800*/  IMAD.WIDE R8, R21.reuse, 0x4, R2 ;  /* 0x0000000415087825 */ /* 0x040fe200078e0202 */
[----:B------:R-:W2:Y:S04]  /*0810*/  LDG.E R6, desc[UR6][R10.64] ;  /* 0x000000060a067981 */ /* 0x000ea8000c1e1900 */
[----:B------:R-:W2:Y:S01]  /*0820*/  LDG.E R13, desc[UR6][R8.64] ;  /* 0x00000006080d7981 */ /* 0x000ea2000c1e1900 */
[----:B------:R-:W-:-:S04]  /*0830*/  LOP3.LUT P0, RZ, R21, UR5, RZ, 0xc0, !PT ;  /* 0x0000000515ff7c12 */ /* 0x000fc8000f80c0ff */
[----:B--2---:R-:W-:-:S13]  /*0840*/  ISETP.GT.XOR P0, PT, R13, R6, P0 ;  /* 0x000000060d00720c */ /* 0x004fda0000704a70 */
[----:B------:R2:W-:Y:S04]  /*0850*/  @P0 STG.E desc[UR6][R8.64], R6 ;  /* 0x0000000608000986 */ /* 0x0005e8000c101906 */
[----:B------:R2:W-:Y:S02]  /*0860*/  @P0 STG.E desc[UR6][R10.64], R13 ;  /* 0x0000000d0a000986 */ /* 0x0005e4000c101906 */
.L_x_12:
[----:B------:R-:W-:Y:S05]  /*0870*/  BSYNC.RECONVERGENT B0 ;  /* 0x0000000000007941 */ /* 0x000fea0003800200 */
.L_x_11:
[----:B------:R-:W-:-:S05]  /*0880*/  IMAD R15, R0, 0x3, R7 ;  /* 0x00000003000f7824 */ /* 0x000fca00078e0207 */
[----:B------:R-:W-:-:S13]  /*0890*/  ISETP.GE.AND P0, PT, R15, R4, PT ;  /* 0x000000040f00720c */ /* 0x000fda0003f06270 */
[----:B------:R-:W-:Y:S05]  /*08a0*/  @!P0 BRA `(.L_x_21) ;  /* 0xfffffff800248947 */ /* 0x000fea000383ffff */
[----:B------:R-:W-:Y:S05]  /*08b0*/  EXIT ;  /* 0x000000000000794d */ /* 0x000fea0003800000 */
.L_x_22:
        /* <DEDUP_REMOVED lines=12> */
.L_x_38:


//--------------------- .text._Z22BitonicSort_vectorizedPiiii --------------------------
	.section	.text._Z22BitonicSort_vectorizedPiiii,"ax",@progbits
	.align	128
        .global         _Z22BitonicSort_vectorizedPiiii
        .type           _Z22BitonicSort_vectorizedPiiii,@function
        .size           _Z22BitonicSort_vectorizedPiiii,(.L_x_39 - _Z22BitonicSort_vectorizedPiiii)
        .other          _Z22BitonicSort_vectorizedPiiii,@"STO_CUDA_ENTRY STV_DEFAULT"
_Z22BitonicSort_vectorizedPiiii:
.text._Z22BitonicSort_vectorizedPiiii:
[----:B------:R-:W-:Y:S01]  /*0000*/  LDC R1, c[0x0][0x37c] ;  /* 0x0000df00ff017b82 */ /* 0x000fe20000000800 */
[----:B------:R-:W0:Y:S01]  /*0010*/  S2R R0, SR_CTAID.X ;  /* 0x0000000000007919 */ /* 0x000e220000002500 */
[----:B------:R-:W0:Y:S01]  /*0020*/  LDCU UR4, c[0x0][0x360] ;  /* 0x00006c00ff0477ac */ /* 0x000e220008000800 */
[----:B------:R-:W0:Y:S01]  /*0030*/  S2R R3, SR_TID.X ;  /* 0x0000000000037919 */ /* 0x000e220000002100 */
[----:B------:R-:W1:Y:S01]  /*0040*/  LDCU UR6, c[0x0][0x390] ;  /* 0x00007200ff0677ac */ /* 0x000e620008000800 */
[----:B0-----:R-:W-:-:S04]  /*0050*/  IMAD R0, R0, UR4, R3 ;  /* 0x0000000400007c24 */ /* 0x001fc8000f8e0203 */
[----:B------:R-:W-:-:S05]  /*0060*/  IMAD.SHL.U32 R11, R0, 0x4, RZ ;  /* 0x00000004000b7824 */ /* 0x000fca00078e00ff */
[----:B-1----:R-:W-:-:S13]  /*0070*/  ISETP.GE.AND P0, PT, R11, UR6, PT ;  /* 0x000000060b007c0c */ /* 0x002fda000bf06270 */
[----:B------:R-:W-:Y:S05]  /*0080*/  @P0 EXIT ;  /* 0x000000000000094d */ /* 0x000fea0003800000 */
[----:B------:R-:W0:Y:S01]  /*0090*/  LDC.64 R8, c[0x0][0x380] ;  /* 0x0000e000ff087b82 */ /* 0x000e220000000a00 */
[C---:B------:R-:W-:Y:S01]  /*00a0*/  VIADD R0, R11.reuse, 0x3 ;  /* 0x000000030b007836 */ /* 0x040fe20000000000 */
[----:B------:R-:W1:Y:S01]  /*00b0*/  LDCU.64 UR4, c[0x0][0x358] ;  /* 0x00006b00ff0477ac */ /* 0x000e620008000a00 */
[----:B------:R-:W-:Y:S03]  /*00c0*/  BSSY.RECONVERGENT B0, `(.L_x_23) ;  /* 0x0000010000007945 */ /* 0x000fe60003800200 */
[----:B------:R-:W-:Y:S01]  /*00d0*/  ISETP.GE.AND P2, PT, R0, UR6, PT ;  /* 0x0000000600007c0c */ /* 0x000fe2000bf46270 */
[----:B0-----:R-:W-:-:S12]  /*00e0*/  IMAD.WIDE R2, R11, 0x4, R8 ;  /* 0x000000040b027825 */ /* 0x001fd800078e0208 */
[----:B-1----:R-:W-:Y:S05]  /*00f0*/  @P2 BRA `(.L_x_24) ;  /* 0x0000000000082947 */ /* 0x002fea0003800000 */
[----:B------:R0:W5:Y:S01]  /*0100*/  LDG.E.128 R4, desc[UR4][R2.64] ;  /* 0x0000000402047981 */ /* 0x000162000c1e1d00 */
[----:B------:R-:W-:Y:S05]  /*0110*/  BRA `(.L_x_25) ;  /* 0x0000000000287947 */ /* 0x000fea0003800000 */
.L_x_24:
[C---:B------:R-:W-:Y:S02]  /*0120*/  VIADD R4, R11.reuse, 0x1 ;  /* 0x000000010b047836 */ /* 0x040fe40000000000 */
[----:B------:R-:W-:Y:S02]  /*0130*/  VIADD R5, R11, 0x2 ;  /* 0x000000020b057836 */ /* 0x000fe40000000000 */
[----:B------:R-:W-:Y:S01]  /*0140*/  IMAD.MOV.U32 R6, RZ, RZ, 0x7fffffff ;  /* 0x7fffffffff067424 */ /* 0x000fe200078e00ff */
[----:B------:R-:W-:Y:S02]  /*0150*/  ISETP.GE.AND P0, PT, R4, UR6, PT ;  /* 0x0000000604007c0c */ /* 0x000fe4000bf06270 */
[----:B------:R-:W-:Y:S01]  /*0160*/  ISETP.GE.AND P1, PT, R5, UR6, PT ;  /* 0x0000000605007c0c */ /* 0x000fe2000bf26270 */
[----:B------:R-:W-:Y:S01]  /*0170*/  IMAD.MOV.U32 R5, RZ, RZ, 0x7fffffff ;  /* 0x7fffffffff057424 */ /* 0x000fe200078e00ff */
[----:B------:R1:W5:Y:S09]  /*0180*/  LDG.E R4, desc[UR4][R2.64] ;  /* 0x0000000402047981 */ /* 0x000372000c1e1900 */
[----:B------:R1:W5:Y:S04]  /*0190*/  @!P0 LDG.E R5, desc[UR4][R2.64+0x4] ;  /* 0x0000040402058981 */ /* 0x000368000c1e1900 */
[----:B------:R1:W5:Y:S01]  /*01a0*/  @!P1 LDG.E R6, desc[UR4][R2.64+0x8] ;  /* 0x0000080402069981 */ /* 0x000362000c1e1900 */
[----:B------:R-:W-:-:S07]  /*01b0*/  IMAD.MOV.U32 R7, RZ, RZ, 0x7fffffff ;  /* 0x7fffffffff077424 */ /* 0x000fce00078e00ff */
.L_x_25:
[----:B------:R-:W-:Y:S05]  /*01c0*/  BSYNC.RECONVERGENT B0 ;  /* 0x0000000000007941 */ /* 0x000fea0003800200 */
.L_x_23:
[----:B------:R-:W2:Y:S01]  /*01d0*/  LDCU UR7, c[0x0][0x388] ;  /* 0x00007100ff0777ac */ /* 0x000ea20008000800 */
[C---:B------:R-:W-:Y:S01]  /*01e0*/  VIADD R16, R11.reuse, 0x1 ;  /* 0x000000010b107836 */ /* 0x040fe20000000000 */
[----:B------:R-:W-:Y:S01]  /*01f0*/  BSSY.RECONVERGENT B0, `(.L_x_26) ;  /* 0x0000012000007945 */ /* 0x000fe20003800200 */
[C---:B------:R-:W-:Y:S01]  /*0200*/  VIADD R18, R11.reuse, 0x2 ;  /* 0x000000020b127836 */ /* 0x040fe20000000000 */
[----:B------:R-:W-:Y:S02]  /*0210*/  PRMT R10, RZ, 0x7610, R10 ;  /* 0x00007610ff0a7816 */ /* 0x000fe4000000000a */
[----:B------:R-:W-:Y:S02]  /*0220*/  ISETP.GE.AND P1, PT, R16, UR6, PT ;  /* 0x0000000610007c0c */ /* 0x000fe4000bf26270 */
[----:B------:R-:W-:Y:S02]  /*0230*/  ISETP.GE.AND P3, PT, R18, UR6, PT ;  /* 0x0000000612007c0c */ /* 0x000fe4000bf66270 */
[----:B--2---:R-:W-:-:S04]  /*0240*/  LOP3.LUT R12, R11, UR7, RZ, 0x3c, !PT ;  /* 0x000000070b0c7c12 */ /* 0x004fc8000f8e3cff */
[----:B------:R-:W-:-:S04]  /*0250*/  ISETP.GE.AND P0, PT, R12, UR6, PT ;  /* 0x000000060c007c0c */ /* 0x000fc8000bf06270 */
[----:B------:R-:W-:-:S13]  /*0260*/  ISETP.GE.OR P0, PT, R11, R12, P0 ;  /* 0x0000000c0b00720c */ /* 0x000fda0000706670 */
[----:B------:R-:W-:Y:S05]  /*0270*/  @P0 BRA `(.L_x_27) ;  /* 0x0000000000240947 */ /* 0x000fea0003800000 */
[----:B------:R-:W-:Y:S01]  /*0280*/  IMAD.WIDE R12, R12, 0x4, R8 ;  /* 0x000000040c0c7825 */ /* 0x000fe200078e0208 */
[----:B------:R-:W2:Y:S04]  /*0290*/  LDCU UR8, c[0x0][0x38c] ;  /* 0x00007180ff0877ac */ /* 0x000ea80008000800 */
[----:B------:R-:W3:Y:S01]  /*02a0*/  LDG.E R15, desc[UR4][R12.64] ;  /* 0x000000040c0f7981 */ /* 0x000ee2000c1e1900 */
[----:B--2---:R-:W-:Y:S01]  /*02b0*/  LOP3.LUT P0, RZ, R11, UR8, RZ, 0xc0, !PT ;  /* 0x000000080bff7c12 */ /* 0x004fe2000f80c0ff */
[----:B------:R-:W-:-:S03]  /*02c0*/  IMAD.MOV.U32 R11, RZ, RZ, 0x1 ;  /* 0x00000001ff0b7424 */ /* 0x000fc600078e00ff */
[----:B---3-5:R-:W-:-:S13]  /*02d0*/  ISETP.GT.XOR P0, PT, R4, R15, P0 ;  /* 0x0000000f0400720c */ /* 0x028fda0000704a70 */
[----:B------:R2:W-:Y:S01]  /*02e0*/  @P0 STG.E desc[UR4][R12.64], R4 ;  /* 0x000000040c000986 */ /* 0x0005e2000c101904 */
[----:B------:R-:W-:Y:S01]  /*02f0*/  @P0 PRMT R10, R11, 0x7610, R10 ;  /* 0x000076100b0a0816 */ /* 0x000fe2000000000a */
[----:B--2---:R-:W-:-:S07]  /*0300*/  @P0 IMAD.MOV.U32 R4, RZ, RZ, R15 ;  /* 0x000000ffff040224 */ /* 0x004fce00078e000f */
.L_x_27:
[----:B------:R-:W-:Y:S05]  /*0310*/  BSYNC.RECONVERGENT B0 ;  /* 0x0000000000007941 */ /* 0x000fea0003800200 */
.L_x_26:
[----:B------:R-:W-:Y:S04]  /*0320*/  BSSY.RECONVERGENT B0, `(.L_x_28) ;  /* 0x000000f000007945 */ /* 0x000fe80003800200 */
[----:B------:R-:W-:Y:S05]  /*0330*/  @P1 BRA `(.L_x_29) ;  /* 0x0000000000341947 */ /* 0x000fea0003800000 */
[----:B------:R-:W-:-:S04]  /*0340*/  LOP3.LUT R13, R16, UR7, RZ, 0x3c, !PT ;  /* 0x00000007100d7c12 */ /* 0x000fc8000f8e3cff */
[----:B------:R-:W-:-:S04]  /*0350*/  ISETP.GE.AND P0, PT, R13, UR6, PT ;  /* 0x000000060d007c0c */ /* 0x000fc8000bf06270 */
[----:B------:R-:W-:-:S13]  /*0360*/  ISETP.GE.OR P0, PT, R16, R13, P0 ;  /* 0x0000000d1000720c */ /* 0x000fda0000706670 */
[----:B------:R-:W-:Y:S05]  /*0370*/  @P0 BRA `(.L_x_29) ;  /* 0x0000000000240947 */ /* 0x000fea0003800000 */
[----:B------:R-:W-:Y:S01]  /*0380*/  IMAD.WIDE R12, R13, 0x4, R8 ;  /* 0x000000040d0c7825 */ /* 0x000fe200078e0208 */
[----:B------:R-:W2:Y:S04]  /*0390*/  LDCU UR8, c[0x0][0x38c] ;  /* 0x00007180ff0877ac */ /* 0x000ea80008000800 */
[----:B------:R-:W3:Y:S01]  /*03a0*/  LDG.E R14, desc[UR4][R12.64] ;  /* 0x000000040c0e7981 */ /* 0x000ee2000c1e1900 */
[----:B------:R-:W-:Y:S01]  /*03b0*/  IMAD.MOV.U32 R11, RZ, RZ, 0x1 ;  /* 0x00000001ff0b7424 */ /* 0x000fe200078e00ff */
[----:B--2---:R-:W-:-:S04]  /*03c0*/  LOP3.LUT P0, RZ, R16, UR8, RZ, 0xc0, !PT ;  /* 0x0000000810ff7c12 */ /* 0x004fc8000f80c0ff */
[----:B---3-5:R-:W-:-:S13]  /*03d0*/  ISETP.GT.XOR P0, PT, R5, R14, P0 ;  /* 0x0000000e0500720c */ /* 0x028fda0000704a70 */
[----:B------:R2:W-:Y:S01]  /*03e0*/  @P0 STG.E desc[UR4][R12.64], R5 ;  /* 0x000000050c000986 */ /* 0x0005e2000c101904 */
[----:B------:R-:W-:Y:S01]  /*03f0*/  @P0 PRMT R10, R11, 0x7610, R10 ;  /* 0x000076100b0a0816 */ /* 0x000fe2000000000a */
[----:B--2---:R-:W-:-:S07]  /*0400*/  @P0 IMAD.MOV.U32 R5, RZ, RZ, R14 ;  /* 0x000000ffff050224 */ /* 0x004fce00078e000e */
.L_x_29:
[----:B------:R-:W-:Y:S05]  /*0410*/  BSYNC.RECONVERGENT B0 ;  /* 0x0000000000007941 */ /* 0x000fea0003800200 */
.L_x_28:
        /* <DEDUP_REMOVED lines=15> */
.L_x_31:
[----:B------:R-:W-:Y:S05]  /*0510*/  BSYNC.RECONVERGENT B0 ;  /* 0x0000000000007941 */ /* 0x000fea0003800200 */
.L_x_30:
        /* <DEDUP_REMOVED lines=15> */
.L_x_33:
[----:B------:R-:W-:Y:S05]  /*0610*/  BSYNC.RECONVERGENT B0 ;  /* 0x0000000000007941 */ /* 0x000fea0003800200 */
.L_x_32:
[----:B------:R-:W-:-:S04]  /*0620*/  PRMT R8, R10, 0x9910, RZ ;  /* 0x000099100a087816 */ /* 0x000fc800000000ff */
[----:B------:R-:W-:-:S04]  /*0630*/  ISETP.NE.AND P4, PT, R8, RZ, PT ;  /* 0x000000ff0800720c */ /* 0x000fc80003f85270 */
[----:B------:R-:W-:-:S13]  /*0640*/  ISETP.GE.OR P0, PT, R0, UR6, !P4 ;  /* 0x0000000600007c0c */ /* 0x000fda000e706670 */
[----:B-----5:R2:W-:Y:S01]  /*0650*/  @!P0 STG.E.128 desc[UR4][R2.64], R4 ;  /* 0x0000000402008986 */ /* 0x0205e2000c101d04 */
[----:B------:R-:W-:Y:S05]  /*0660*/  @!P0 EXIT ;  /* 0x000000000000894d */ /* 0x000fea0003800000 */
[----:B------:R-:W-:Y:S05]  /*0670*/  @!P4 EXIT ;  /* 0x000000000000c94d */ /* 0x000fea0003800000 */
[----:B------:R3:W-:Y:S01]  /*0680*/  STG.E desc[UR4][R2.64], R4 ;  /* 0x0000000402007986 */ /* 0x0007e2000c101904 */
[----:B------:R-:W-:Y:S05]  /*0690*/  @P1 EXIT ;  /* 0x000000000000194d */ /* 0x000fea0003800000 */
[----:B------:R4:W-:Y:S01]  /*06a0*/  STG.E desc[UR4][R2.64+0x4], R5 ;  /* 0x0000040502007986 */ /* 0x0009e2000c101904 */
[----:B------:R-:W-:Y:S05]  /*06b0*/  @P3 EXIT ;  /* 0x000000000000394d */ /* 0x000fea0003800000 */
[----:B------:R0:W-:Y:S01]  /*06c0*/  STG.E desc[UR4][R2.64+0x8], R6 ;  /* 0x0000080602007986 */ /* 0x0001e2000c101904 */
[----:B------:R-:W-:Y:S05]  /*06d0*/  @P2 EXIT ;  /* 0x000000000000294d */ /* 0x000fea0003800000 */
[----:B------:R-:W-:Y:S01]  /*06e0*/  STG.E desc[UR4][R2.64+0xc], R7 ;  /* 0x00000c0702007986 */ /* 0x000fe2000c101904 */
[----:B------:R-:W-:Y:S05]  /*06f0*/  EXIT ;  /* 0x000000000000794d */ /* 0x000fea0003800000 */
.L_x_34:
        /* <DEDUP_REMOVED lines=16> */
.L_x_39:


//--------------------- .nv.shared._Z18BitonicSort_sharedPiiii --------------------------
	.section	.nv.shared._Z18BitonicSort_sharedPiiii,"aw",@nobits
	.sectionflags	@""
	.align	16
	.zero		1024


//--------------------- .nv.shared.reserved.0     --------------------------
	.section	.nv.shared.reserved.0,"aw",@nobits
	.weak		__nv_reservedSMEM_offset_0_alias
	.size		__nv_reservedSMEM_offset_0_alias, 0, 64
	.other		__nv_reservedSMEM_offset_0_alias,@"STO_CUDA_RESERVED_SHARED STV_DEFAULT"
__nv_reservedSMEM_offset_0_alias:
	.zero		0
	.zero		64


//--------------------- .nv.shared._Z16BitonicSort_warpPiiii --------------------------
	.section	.nv.shared._Z16BitonicSort_warpPiiii,"aw",@nobits
	.sectionflags	@""
	.align	16
	.zero		1024


//--------------------- .nv.shared._Z18BitonicSort_globalPiiii --------------------------
	.section	.nv.shared._Z18BitonicSort_globalPiiii,"aw",@nobits
	.sectionflags	@""
	.align	16
	.zero		1024


//--------------------- .nv.shared._Z21BitonicSort_optimizedPiiii --------------------------
	.section	.nv.shared._Z21BitonicSort_optimizedPiiii,"aw",@nobits
	.sectionflags	@""
	.align	16
	.zero		1024


//--------------------- .nv.shared._Z22BitonicSort_vectorizedPiiii --------------------------
	.section	.nv.shared._Z22BitonicSort_vectorizedPiiii,"aw",@nobits
	.sectionflags	@""
	.align	16
	.zero		1024


//--------------------- .nv.constant0._Z18BitonicSort_sharedPiiii --------------------------
	.section	.nv.constant0._Z18BitonicSort_sharedPiiii,"a",@progbits
	.sectionflags	@""
	.align	4
.nv.constant0._Z18BitonicSort_sharedPiiii:
	.zero		916


//--------------------- .nv.constant0._Z16BitonicSort_warpPiiii --------------------------
	.section	.nv.constant0._Z16BitonicSort_warpPiiii,"a",@progbits
	.sectionflags	@""
	.align	4
.nv.constant0._Z16BitonicSort_warpPiiii:
	.zero		916


//--------------------- .nv.constant0._Z18BitonicSort_globalPiiii --------------------------
	.section	.nv.constant0._Z18BitonicSort_globalPiiii,"a",@progbits
	.sectionflags	@""
	.align	4
.nv.constant0._Z18BitonicSort_globalPiiii:
	.zero		916


//--------------------- .nv.constant0._Z21BitonicSort_optimizedPiiii --------------------------
	.section	.nv.constant0._Z21BitonicSort_optimizedPiiii,"a",@progbits
	.sectionflags	@""
	.align	4
.nv.constant0._Z21BitonicSort_optimizedPiiii:
	.zero		916


//--------------------- .nv.constant0._Z22BitonicSort_vectorizedPiiii --------------------------
	.section	.nv.constant0._Z22BitonicSort_vectorizedPiiii,"a",@progbits
	.sectionflags	@""
	.align	4
.nv.constant0._Z22BitonicSort_vectorizedPiiii:
	.zero		916


//--------------------- SYMBOLS --------------------------

	.type		.nv.reservedSmem.offset0,@object
	.size		.nv.reservedSmem.offset0,0x4
	.type		.nv.reservedSmem.cap,@object
	.size		.nv.reservedSmem.cap,0x4
